	.target	sm_90a

	.elftype	@"ET_EXEC"


//--------------------- .note.nv.tkinfo           --------------------------
	.section	.note.nv.tkinfo,"",@"SHT_NOTE"
	.sectionflags	@"SHF_NOTE_NV_TKINFO"
	.tkinfo
        /*0018*/ 	.word	0x00000002
        /*0030*/ 	.string	""
        /*0030*/ 	.string	"ptxas"
        /*0030*/ 	.string	"Cuda compilation tools, release 13.0, V13.0.88"
        /*0030*/ 	.string	"Build cuda_13.0.r13.0/compiler.36424714_0"
        /*0030*/ 	.string	"-arch sm_90a -m 64 "



//--------------------- .note.nv.cuinfo           --------------------------
	.section	.note.nv.cuinfo,"",@"SHT_NOTE"
	.sectionflags	@"SHF_NOTE_NV_CUINFO"
        /*0018*/ 	.short	0x0002
        /*001a*/ 	.short	0x005a
        /*001c*/ 	.short	0x0082
	.zero		2


//--------------------- .nv.info                  --------------------------
	.section	.nv.info,"",@"SHT_CUDA_INFO"
	.align	4


	//----- nvinfo : EIATTR_REGCOUNT
	.align		4
        /*0000*/ 	.byte	0x04, 0x2f
        /*0002*/ 	.short	(.L_15 - .L_14)
	.align		4
.L_14:
        /*0004*/ 	.word	index@(_ZN7cutlass13device_kernelINS_4gemm6kernel13GemmUniversalIN4cute5tupleIJiiiiEEENS1_10collective13CollectiveMmaINS1_34MainloopSm90TmaGmmaWarpSpecializedILi4ENS5_IJNS4_1CILi2EEESB_NSA_ILi1EEEEEENS1_32KernelTmaWarpSpecializedPingpongEEENS5_IJNSA_ILi64EEENSA_ILi128EEESH_EEENS_10bfloat16_tENS5_IJlSC_lEEESJ_SK_NS4_8TiledMMAINS4_8MMA_AtomIJNS4_4SM904GMMA28MMA_64x128x16_F32BF16BF16_SSILNSO_5MajorE0ELSQ_0ELNSO_7ScaleInE1ELSR_1EEEEEENS4_6LayoutINS5_IJSC_SC_SC_EEENS5_IJNSA_ILi0EEESW_SW_EEEEENS5_IJNS4_10UnderscoreESZ_SZ_EEEEENS4_23SM90_TMA_LOAD_MULTICASTENS4_14ComposedLayoutINS4_7SwizzleILi3ELi4ELi3EEENS4_18smem_ptr_flag_bitsILi16EEENSU_INS5_IJNSA_ILi8EEESG_EEENS5_IJSG_SC_EEEEEEEvNS4_8identityES12_S1C_vS1D_EENS_8epilogue10collective6detail29Sm90TmaWarpSpecializedAdapterINS1G_15DefaultEpilogueISJ_SK_SK_NS1F_6thread17LinearCombinationISJ_Li1EffLNS1K_9ScaleType4KindE0ELNS_15FloatRoundStyleE2ESJ_EENS1_15EpilogueDefaultEEEEEvvEEEEvNT_6ParamsE)
        /*0008*/ 	.word	0x000000a8


	//----- nvinfo : EIATTR_FRAME_SIZE
	.align		4
.L_15:
        /*000c*/ 	.byte	0x04, 0x11
        /*000e*/ 	.short	(.L_17 - .L_16)
	.align		4
.L_16:
        /*0010*/ 	.word	index@(_ZN7cutlass13device_kernelINS_4gemm6kernel13GemmUniversalIN4cute5tupleIJiiiiEEENS1_10collective13CollectiveMmaINS1_34MainloopSm90TmaGmmaWarpSpecializedILi4ENS5_IJNS4_1CILi2EEESB_NSA_ILi1EEEEEENS1_32KernelTmaWarpSpecializedPingpongEEENS5_IJNSA_ILi64EEENSA_ILi128EEESH_EEENS_10bfloat16_tENS5_IJlSC_lEEESJ_SK_NS4_8TiledMMAINS4_8MMA_AtomIJNS4_4SM904GMMA28MMA_64x128x16_F32BF16BF16_SSILNSO_5MajorE0ELSQ_0ELNSO_7ScaleInE1ELSR_1EEEEEENS4_6LayoutINS5_IJSC_SC_SC_EEENS5_IJNSA_ILi0EEESW_SW_EEEEENS5_IJNS4_10UnderscoreESZ_SZ_EEEEENS4_23SM90_TMA_LOAD_MULTICASTENS4_14ComposedLayoutINS4_7SwizzleILi3ELi4ELi3EEENS4_18smem_ptr_flag_bitsILi16EEENSU_INS5_IJNSA_ILi8EEESG_EEENS5_IJSG_SC_EEEEEEEvNS4_8identityES12_S1C_vS1D_EENS_8epilogue10collective6detail29Sm90TmaWarpSpecializedAdapterINS1G_15DefaultEpilogueISJ_SK_SK_NS1F_6thread17LinearCombinationISJ_Li1EffLNS1K_9ScaleType4KindE0ELNS_15FloatRoundStyleE2ESJ_EENS1_15EpilogueDefaultEEEEEvvEEEEvNT_6ParamsE)
        /*0014*/ 	.word	0x00000000


	//----- nvinfo : EIATTR_MIN_STACK_SIZE
	.align		4
.L_17:
        /*0018*/ 	.byte	0x04, 0x12
        /*001a*/ 	.short	(.L_19 - .L_18)
	.align		4
.L_18:
        /*001c*/ 	.word	index@(_ZN7cutlass13device_kernelINS_4gemm6kernel13GemmUniversalIN4cute5tupleIJiiiiEEENS1_10collective13CollectiveMmaINS1_34MainloopSm90TmaGmmaWarpSpecializedILi4ENS5_IJNS4_1CILi2EEESB_NSA_ILi1EEEEEENS1_32KernelTmaWarpSpecializedPingpongEEENS5_IJNSA_ILi64EEENSA_ILi128EEESH_EEENS_10bfloat16_tENS5_IJlSC_lEEESJ_SK_NS4_8TiledMMAINS4_8MMA_AtomIJNS4_4SM904GMMA28MMA_64x128x16_F32BF16BF16_SSILNSO_5MajorE0ELSQ_0ELNSO_7ScaleInE1ELSR_1EEEEEENS4_6LayoutINS5_IJSC_SC_SC_EEENS5_IJNSA_ILi0EEESW_SW_EEEEENS5_IJNS4_10UnderscoreESZ_SZ_EEEEENS4_23SM90_TMA_LOAD_MULTICASTENS4_14ComposedLayoutINS4_7SwizzleILi3ELi4ELi3EEENS4_18smem_ptr_flag_bitsILi16EEENSU_INS5_IJNSA_ILi8EEESG_EEENS5_IJSG_SC_EEEEEEEvNS4_8identityES12_S1C_vS1D_EENS_8epilogue10collective6detail29Sm90TmaWarpSpecializedAdapterINS1G_15DefaultEpilogueISJ_SK_SK_NS1F_6thread17LinearCombinationISJ_Li1EffLNS1K_9ScaleType4KindE0ELNS_15FloatRoundStyleE2ESJ_EENS1_15EpilogueDefaultEEEEEvvEEEEvNT_6ParamsE)
        /*0020*/ 	.word	0x00000000
.L_19:


//--------------------- .nv.compat                --------------------------
	.section	.nv.compat,"",@"SHT_CUDA_COMPAT_INFO"
	.align	4
        /*0000*/ 	.byte	0x02, 0x09, 0x01, 0x00, 0x02, 0x02, 0x04, 0x00, 0x02, 0x05, 0x05, 0x00, 0x03, 0x07, 0x01, 0x01
        /*0010*/ 	.byte	0x02, 0x03, 0x01, 0x00, 0x02, 0x06, 0x01, 0x00, 0x04, 0x0b, 0x08, 0x00, 0x00, 0x00, 0x00, 0x00
        /*0020*/ 	.byte	0x00, 0x00, 0x00, 0x00


//--------------------- .nv.info._ZN7cutlass13device_kernelINS_4gemm6kernel13GemmUniversalIN4cute5tupleIJiiiiEEENS1_10collective13CollectiveMmaINS1_34MainloopSm90TmaGmmaWarpSpecializedILi4ENS5_IJNS4_1CILi2EEESB_NSA_ILi1EEEEEENS1_32KernelTmaWarpSpecializedPingpongEEENS5_IJNSA_ILi64EEENSA_ILi128EEESH_EEENS_10bfloat16_tENS5_IJlSC_lEEESJ_SK_NS4_8TiledMMAINS4_8MMA_AtomIJNS4_4SM904GMMA28MMA_64x128x16_F32BF16BF16_SSILNSO_5MajorE0ELSQ_0ELNSO_7ScaleInE1ELSR_1EEEEEENS4_6LayoutINS5_IJSC_SC_SC_EEENS5_IJNSA_ILi0EEESW_SW_EEEEENS5_IJNS4_10UnderscoreESZ_SZ_EEEEENS4_23SM90_TMA_LOAD_MULTICASTENS4_14ComposedLayoutINS4_7SwizzleILi3ELi4ELi3EEENS4_18smem_ptr_flag_bitsILi16EEENSU_INS5_IJNSA_ILi8EEESG_EEENS5_IJSG_SC_EEEEEEEvNS4_8identityES12_S1C_vS1D_EENS_8epilogue10collective6detail29Sm90TmaWarpSpecializedAdapterINS1G_15DefaultEpilogueISJ_SK_SK_NS1F_6thread17LinearCombinationISJ_Li1EffLNS1K_9ScaleType4KindE0ELNS_15FloatRoundStyleE2ESJ_EENS1_15EpilogueDefaultEEEEEvvEEEEvNT_6ParamsE --------------------------
	.section	.nv.info._ZN7cutlass13device_kernelINS_4gemm6kernel13GemmUniversalIN4cute5tupleIJiiiiEEENS1_10collective13CollectiveMmaINS1_34MainloopSm90TmaGmmaWarpSpecializedILi4ENS5_IJNS4_1CILi2EEESB_NSA_ILi1EEEEEENS1_32KernelTmaWarpSpecializedPingpongEEENS5_IJNSA_ILi64EEENSA_ILi128EEESH_EEENS_10bfloat16_tENS5_IJlSC_lEEESJ_SK_NS4_8TiledMMAINS4_8MMA_AtomIJNS4_4SM904GMMA28MMA_64x128x16_F32BF16BF16_SSILNSO_5MajorE0ELSQ_0ELNSO_7ScaleInE1ELSR_1EEEEEENS4_6LayoutINS5_IJSC_SC_SC_EEENS5_IJNSA_ILi0EEESW_SW_EEEEENS5_IJNS4_10UnderscoreESZ_SZ_EEEEENS4_23SM90_TMA_LOAD_MULTICASTENS4_14ComposedLayoutINS4_7SwizzleILi3ELi4ELi3EEENS4_18smem_ptr_flag_bitsILi16EEENSU_INS5_IJNSA_ILi8EEESG_EEENS5_IJSG_SC_EEEEEEEvNS4_8identityES12_S1C_vS1D_EENS_8epilogue10collective6detail29Sm90TmaWarpSpecializedAdapterINS1G_15DefaultEpilogueISJ_SK_SK_NS1F_6thread17LinearCombinationISJ_Li1EffLNS1K_9ScaleType4KindE0ELNS_15FloatRoundStyleE2ESJ_EENS1_15EpilogueDefaultEEEEEvvEEEEvNT_6ParamsE,"",@"SHT_CUDA_INFO"
	.sectionflags	@""
	.align	4


	//----- nvinfo : EIATTR_CUDA_API_VERSION
	.align		4
        /*0000*/ 	.byte	0x04, 0x37
        /*0002*/ 	.short	(.L_21 - .L_20)
.L_20:
        /*0004*/ 	.word	0x00000082


	//----- nvinfo : EIATTR_KPARAM_INFO
	.align		4
.L_21:
        /*0008*/ 	.byte	0x04, 0x17
        /*000a*/ 	.short	(.L_23 - .L_22)
.L_22:
        /*000c*/ 	.word	0x00000000
        /*0010*/ 	.short	0x0000
        /*0012*/ 	.short	0x0070
        /*0014*/ 	.byte	0x00, 0xf0, 0x01, 0x10


	//----- nvinfo : EIATTR_SPARSE_MMA_MASK
	.align		4
.L_23:
        /*0018*/ 	.byte	0x03, 0x50
        /*001a*/ 	.short	0x0000


	//----- nvinfo : EIATTR_MAXREG_COUNT
	.align		4
        /*001c*/ 	.byte	0x03, 0x1b
        /*001e*/ 	.short	0x00a8


	//----- nvinfo : EIATTR_NUM_BARRIERS
	.align		4
        /*0020*/ 	.byte	0x02, 0x4c
        /*0022*/ 	.byte	0x01
	.zero		1


	//----- nvinfo : EIATTR_EXTERNS
	.align		4
        /*0024*/ 	.byte	0x04, 0x0f
        /*0026*/ 	.short	(.L_25 - .L_24)


	//   ....[0]....
	.align		4
.L_24:
        /*0028*/ 	.word	index@(__assertfail)


	//----- nvinfo : EIATTR_MERCURY_ISA_VERSION
	.align		4
.L_25:
        /*002c*/ 	.byte	0x03, 0x5f
        /*002e*/ 	.short	0x0101


	//----- nvinfo : EIATTR_INT_WARP_WIDE_INSTR_OFFSETS
	.align		4
        /*0030*/ 	.byte	0x04, 0x31
        /*0032*/ 	.short	(.L_27 - .L_26)


	//   ....[0]....
.L_26:
        /*0034*/ 	.word	0x000005c0


	//   ....[1]....
        /*0038*/ 	.word	0x00000610


	//   ....[2]....
        /*003c*/ 	.word	0x000006a0


	//   ....[3]....
        /*0040*/ 	.word	0x000006b0


	//   ....[4]....
        /*0044*/ 	.word	0x000006d0


	//   ....[5]....
        /*0048*/ 	.word	0x000006f0


	//   ....[6]....
        /*004c*/ 	.word	0x000007f0


	//   ....[7]....
        /*0050*/ 	.word	0x00000800


	//   ....[8]....
        /*0054*/ 	.word	0x000025a0


	//----- nvinfo : EIATTR_COOP_GROUP_MASK_REGIDS
	.align		4
.L_27:
        /*0058*/ 	.byte	0x04, 0x29
        /*005a*/ 	.short	(.L_29 - .L_28)


	//   ....[0]....
.L_28:
        /*005c*/ 	.word	0xffffffff


	//   ....[1]....
        /*0060*/ 	.word	0xffffffff


	//   ....[2]....
        /*0064*/ 	.word	0xffffffff


	//   ....[3]....
        /*0068*/ 	.word	0xffffffff


	//   ....[4]....
        /*006c*/ 	.word	0xffffffff


	//   ....[5]....
        /*0070*/ 	.word	0xffffffff


	//   ....[6]....
        /*0074*/ 	.word	0xffffffff


	//----- nvinfo : EIATTR_COOP_GROUP_INSTR_OFFSETS
	.align		4
.L_29:
        /*0078*/ 	.byte	0x04, 0x28
        /*007a*/ 	.short	(.L_31 - .L_30)


	//   ....[0]....
.L_30:
        /*007c*/ 	.word	0x00000060


	//   ....[1]....
        /*0080*/ 	.word	0x00000080


	//   ....[2]....
        /*0084*/ 	.word	0x00000180


	//   ....[3]....
        /*0088*/ 	.word	0x000003a0


	//   ....[4]....
        /*008c*/ 	.word	0x000003e0


	//   ....[5]....
        /*0090*/ 	.word	0x000004c0


	//   ....[6]....
        /*0094*/ 	.word	0x00000980


	//----- nvinfo : EIATTR_REG_RECONFIG
	.align		4
.L_31:
        /*0098*/ 	.byte	0x01, 0x54
	.zero		2


	//----- nvinfo : EIATTR_SYSCALL_OFFSETS
	.align		4
        /*009c*/ 	.byte	0x04, 0x46
        /*009e*/ 	.short	(.L_33 - .L_32)


	//   ....[0]....
.L_32:
        /*00a0*/ 	.word	0x000019b0


	//----- nvinfo : EIATTR_MBARRIER_INSTR_OFFSETS
	.align		4
.L_33:
        /*00a4*/ 	.byte	0x04, 0x39
        /*00a6*/ 	.short	(.L_35 - .L_34)


	//   ....[0]....
.L_34:
        /*00a8*/ 	.word	0x00000300
        /*00ac*/ 	.word	0x000000ff
        /*00b0*/ 	.word	0x00000000
        /*00b4*/ 	.short	0x0100
        /*00b6*/ 	.byte	0x07
	.zero		1


	//   ....[1]....
        /*00b8*/ 	.word	0x00000310
        /*00bc*/ 	.word	0x000000ff
        /*00c0*/ 	.word	0x00000020
        /*00c4*/ 	.short	0x0100
        /*00c6*/ 	.byte	0x07
	.zero		1


	//   ....[2]....
        /*00c8*/ 	.word	0x00000320
        /*00cc*/ 	.word	0x000000ff
        /*00d0*/ 	.word	0x00000008
        /*00d4*/ 	.short	0x0100
        /*00d6*/ 	.byte	0x07
	.zero		1


	//   ....[3]....
        /*00d8*/ 	.word	0x00000330
        /*00dc*/ 	.word	0x000000ff
        /*00e0*/ 	.word	0x00000028
        /*00e4*/ 	.short	0x0100
        /*00e6*/ 	.byte	0x07
	.zero		1


	//   ....[4]....
        /*00e8*/ 	.word	0x00000340
        /*00ec*/ 	.word	0x000000ff
        /*00f0*/ 	.word	0x00000010
        /*00f4*/ 	.short	0x0100
        /*00f6*/ 	.byte	0x07
	.zero		1


	//   ....[5]....
        /*00f8*/ 	.word	0x00000350
        /*00fc*/ 	.word	0x000000ff
        /*0100*/ 	.word	0x00000030
        /*0104*/ 	.short	0x0100
        /*0106*/ 	.byte	0x07
	.zero		1


	//   ....[6]....
        /*0108*/ 	.word	0x00000360
        /*010c*/ 	.word	0x000000ff
        /*0110*/ 	.word	0x00000018
        /*0114*/ 	.short	0x0100
        /*0116*/ 	.byte	0x07
	.zero		1


	//   ....[7]....
        /*0118*/ 	.word	0x00000370
        /*011c*/ 	.word	0x000000ff
        /*0120*/ 	.word	0x00000038
        /*0124*/ 	.short	0x0100
        /*0126*/ 	.byte	0x07
	.zero		1


	//   ....[8]....
        /*0128*/ 	.word	0x00000840
        /*012c*/ 	.word	0x000000ff
        /*0130*/ 	.word	0x00000070
        /*0134*/ 	.short	0x0100
        /*0136*/ 	.byte	0x0c
	.zero		1


	//   ....[9]....
        /*0138*/ 	.word	0x00000890
        /*013c*/ 	.word	0x000000ff
        /*0140*/ 	.word	0x00000078
        /*0144*/ 	.short	0x0100
        /*0146*/ 	.byte	0x0c
	.zero		1


	//   ....[10]....
        /*0148*/ 	.word	0x000008c0
        /*014c*/ 	.word	0x000000ff
        /*0150*/ 	.word	0x00000050
        /*0154*/ 	.short	0x0100
        /*0156*/ 	.byte	0x0d
	.zero		1


	//   ....[11]....
        /*0158*/ 	.word	0x00000910
        /*015c*/ 	.word	0x000000ff
        /*0160*/ 	.word	0x00000058
        /*0164*/ 	.short	0x0100
        /*0166*/ 	.byte	0x0d
	.zero		1


	//   ....[12]....
        /*0168*/ 	.word	0x00000920
        /*016c*/ 	.word	0x000000ff
        /*0170*/ 	.word	0x00000060
        /*0174*/ 	.short	0x0100
        /*0176*/ 	.byte	0x0d
	.zero		1


	//   ....[13]....
        /*0178*/ 	.word	0x00000930
        /*017c*/ 	.word	0x000000ff
        /*0180*/ 	.word	0x00000068
        /*0184*/ 	.short	0x0100
        /*0186*/ 	.byte	0x0d
	.zero		1


	//   ....[14]....
        /*0188*/ 	.word	0x00001870
        /*018c*/ 	.word	0x00000061
        /*0190*/ 	.word	0xfffffff8
        /*0194*/ 	.short	0x010a
        /*0196*/ 	.byte	0x3f
	.zero		1


	//   ....[15]....
        /*0198*/ 	.word	0x00001a40
        /*019c*/ 	.word	0x00000003
        /*01a0*/ 	.word	0x00000000
        /*01a4*/ 	.short	0x010a
        /*01a6*/ 	.byte	0x3f
	.zero		1


	//   ....[16]....
        /*01a8*/ 	.word	0x00001aa0
        /*01ac*/ 	.word	0x00000003
        /*01b0*/ 	.word	0x00000000
        /*01b4*/ 	.short	0x010a
        /*01b6*/ 	.byte	0x3f
	.zero		1


	//   ....[17]....
        /*01b8*/ 	.word	0x00001fc0
        /*01bc*/ 	.word	0x000000ff
        /*01c0*/ 	.word	0x00000000
        /*01c4*/ 	.short	0x010a
        /*01c6*/ 	.byte	0x04
	.zero		1


	//   ....[18]....
        /*01c8*/ 	.word	0x00002000
        /*01cc*/ 	.word	0x000000ff
        /*01d0*/ 	.word	0x00000000
        /*01d4*/ 	.short	0x010a
        /*01d6*/ 	.byte	0x04
	.zero		1


	//   ....[19]....
        /*01d8*/ 	.word	0x00002430
        /*01dc*/ 	.word	0x00000005
        /*01e0*/ 	.word	0x00000000
        /*01e4*/ 	.short	0x0101
        /*01e6*/ 	.byte	0x3f
	.zero		1


	//   ....[20]....
        /*01e8*/ 	.word	0x00002530
        /*01ec*/ 	.word	0x00000065
        /*01f0*/ 	.word	0x00000000
        /*01f4*/ 	.short	0x0101
        /*01f6*/ 	.byte	0x32
	.zero		1


	//   ....[21]....
        /*01f8*/ 	.word	0x00002620
        /*01fc*/ 	.word	0x00000003
        /*0200*/ 	.word	0x00000000
        /*0204*/ 	.short	0x0101
        /*0206*/ 	.byte	0x3f
	.zero		1


	//   ....[22]....
        /*0208*/ 	.word	0x00002680
        /*020c*/ 	.word	0x00000061
        /*0210*/ 	.word	0x00000008
        /*0214*/ 	.short	0x010a
        /*0216*/ 	.byte	0x3f
	.zero		1


	//   ....[23]....
        /*0218*/ 	.word	0x00006780
        /*021c*/ 	.word	0x00000062
        /*0220*/ 	.word	0x00000000
        /*0224*/ 	.short	0x0101
        /*0226*/ 	.byte	0x32
	.zero		1


	//   ....[24]....
        /*0228*/ 	.word	0x000072b0
        /*022c*/ 	.word	0x00000007
        /*0230*/ 	.word	0x00000020
        /*0234*/ 	.short	0x010a
        /*0236*/ 	.byte	0x3f
	.zero		1


	//   ....[25]....
        /*0238*/ 	.word	0x00007750
        /*023c*/ 	.word	0x00000002
        /*0240*/ 	.word	0x00000078
        /*0244*/ 	.short	0x0101
        /*0246*/ 	.byte	0x3f
	.zero		1


	//   ....[26]....
        /*0248*/ 	.word	0x00007ed0
        /*024c*/ 	.word	0x00000005
        /*0250*/ 	.word	0x00000000
        /*0254*/ 	.short	0x010a
        /*0256*/ 	.byte	0x3f
	.zero		1


	//   ....[27]....
        /*0258*/ 	.word	0x00007f50
        /*025c*/ 	.word	0x00000007
        /*0260*/ 	.word	0x00000000
        /*0264*/ 	.short	0x010a
        /*0266*/ 	.byte	0x3f
	.zero		1


	//   ....[28]....
        /*0268*/ 	.word	0x00007fe0
        /*026c*/ 	.word	0x00000006
        /*0270*/ 	.word	0x00000000
        /*0274*/ 	.short	0x010a
        /*0276*/ 	.byte	0x3f
	.zero		1


	//   ....[29]....
        /*0278*/ 	.word	0x00008070
        /*027c*/ 	.word	0x00000003
        /*0280*/ 	.word	0x00000000
        /*0284*/ 	.short	0x010a
        /*0286*/ 	.byte	0x3f
	.zero		1


	//   ....[30]....
        /*0288*/ 	.word	0x000080d0
        /*028c*/ 	.word	0x00000061
        /*0290*/ 	.word	0xfffffff8
        /*0294*/ 	.short	0x010a
        /*0296*/ 	.byte	0x3f
	.zero		1


	//   ....[31]....
        /*0298*/ 	.word	0x00008120
        /*029c*/ 	.word	0x00000003
        /*02a0*/ 	.word	0x00000000
        /*02a4*/ 	.short	0x010a
        /*02a6*/ 	.byte	0x3f
	.zero		1


	//   ....[32]....
        /*02a8*/ 	.word	0x00008180
        /*02ac*/ 	.word	0x00000005
        /*02b0*/ 	.word	0x00000000
        /*02b4*/ 	.short	0x010a
        /*02b6*/ 	.byte	0x3f
	.zero		1


	//   ....[33]....
        /*02b8*/ 	.word	0x000081d0
        /*02bc*/ 	.word	0x00000061
        /*02c0*/ 	.word	0x00000008
        /*02c4*/ 	.short	0x010a
        /*02c6*/ 	.byte	0x3f
	.zero		1


	//   ....[34]....
        /*02c8*/ 	.word	0x000082a0
        /*02cc*/ 	.word	0x00000007
        /*02d0*/ 	.word	0x00000020
        /*02d4*/ 	.short	0x010a
        /*02d6*/ 	.byte	0x3f
	.zero		1


	//   ....[35]....
        /*02d8*/ 	.word	0x00008370
        /*02dc*/ 	.word	0x00000005
        /*02e0*/ 	.word	0x00000000
        /*02e4*/ 	.short	0x010a
        /*02e6*/ 	.byte	0x3f
	.zero		1


	//   ....[36]....
        /*02e8*/ 	.word	0x000083c0
        /*02ec*/ 	.word	0x00000007
        /*02f0*/ 	.word	0x00000000
        /*02f4*/ 	.short	0x010a
        /*02f6*/ 	.byte	0x3f
	.zero		1


	//   ....[37]....
        /*02f8*/ 	.word	0x00008410
        /*02fc*/ 	.word	0x00000006
        /*0300*/ 	.word	0x00000000
        /*0304*/ 	.short	0x010a
        /*0306*/ 	.byte	0x3f
	.zero		1


	//----- nvinfo : EIATTR_NUM_MBARRIERS
	.align		4
.L_35:
        /*0308*/ 	.byte	0x03, 0x38
        /*030a*/ 	.short	0x000e


	//----- nvinfo : EIATTR_EXIT_INSTR_OFFSETS
	.align		4
        /*030c*/ 	.byte	0x04, 0x1c
        /*030e*/ 	.short	(.L_37 - .L_36)


	//   ....[0]....
.L_36:
        /*0310*/ 	.word	0x00001490


	//   ....[1]....
        /*0314*/ 	.word	0x000014f0


	//   ....[2]....
        /*0318*/ 	.word	0x00006ec0


	//   ....[3]....
        /*031c*/ 	.word	0x00006ef0


	//   ....[4]....
        /*0320*/ 	.word	0x000080c0


	//----- nvinfo : EIATTR_MAX_THREADS
	.align		4
.L_37:
        /*0324*/ 	.byte	0x04, 0x05
        /*0326*/ 	.short	(.L_39 - .L_38)
.L_38:
        /*0328*/ 	.word	0x00000180
        /*032c*/ 	.word	0x00000001
        /*0330*/ 	.word	0x00000001


	//----- nvinfo : EIATTR_CRS_STACK_SIZE
	.align		4
.L_39:
        /*0334*/ 	.byte	0x04, 0x1e
        /*0336*/ 	.short	(.L_41 - .L_40)
.L_40:
        /*0338*/ 	.word	0x00000000


	//----- nvinfo : EIATTR_CBANK_PARAM_SIZE
	.align		4
.L_41:
        /*033c*/ 	.byte	0x03, 0x19
        /*033e*/ 	.short	0x0470


	//----- nvinfo : EIATTR_PARAM_CBANK
	.align		4
        /*0340*/ 	.byte	0x04, 0x0a
        /*0342*/ 	.short	(.L_43 - .L_42)
	.align		4
.L_42:
        /*0344*/ 	.word	index@(.nv.constant0._ZN7cutlass13device_kernelINS_4gemm6kernel13GemmUniversalIN4cute5tupleIJiiiiEEENS1_10collective13CollectiveMmaINS1_34MainloopSm90TmaGmmaWarpSpecializedILi4ENS5_IJNS4_1CILi2EEESB_NSA_ILi1EEEEEENS1_32KernelTmaWarpSpecializedPingpongEEENS5_IJNSA_ILi64EEENSA_ILi128EEESH_EEENS_10bfloat16_tENS5_IJlSC_lEEESJ_SK_NS4_8TiledMMAINS4_8MMA_AtomIJNS4_4SM904GMMA28MMA_64x128x16_F32BF16BF16_SSILNSO_5MajorE0ELSQ_0ELNSO_7ScaleInE1ELSR_1EEEEEENS4_6LayoutINS5_IJSC_SC_SC_EEENS5_IJNSA_ILi0EEESW_SW_EEEEENS5_IJNS4_10UnderscoreESZ_SZ_EEEEENS4_23SM90_TMA_LOAD_MULTICASTENS4_14ComposedLayoutINS4_7SwizzleILi3ELi4ELi3EEENS4_18smem_ptr_flag_bitsILi16EEENSU_INS5_IJNSA_ILi8EEESG_EEENS5_IJSG_SC_EEEEEEEvNS4_8identityES12_S1C_vS1D_EENS_8epilogue10collective6detail29Sm90TmaWarpSpecializedAdapterINS1G_15DefaultEpilogueISJ_SK_SK_NS1F_6thread17LinearCombinationISJ_Li1EffLNS1K_9ScaleType4KindE0ELNS_15FloatRoundStyleE2ESJ_EENS1_15EpilogueDefaultEEEEEvvEEEEvNT_6ParamsE)
        /*0348*/ 	.short	0x0210
        /*034a*/ 	.short	0x0470


	//----- nvinfo : EIATTR_SW_WAR
	.align		4
.L_43:
        /*034c*/ 	.byte	0x04, 0x36
        /*034e*/ 	.short	(.L_45 - .L_44)
.L_44:
        /*0350*/ 	.word	0x00000008
.L_45:


//--------------------- .nv.callgraph             --------------------------
	.section	.nv.callgraph,"",@"SHT_CUDA_CALLGRAPH"
	.align	4
	.sectionentsize	8
	.align		4
        /*0000*/ 	.word	0x00000000
	.align		4
        /*0004*/ 	.word	0xffffffff
	.align		4
        /*0008*/ 	.word	index@(_ZN7cutlass13device_kernelINS_4gemm6kernel13GemmUniversalIN4cute5tupleIJiiiiEEENS1_10collective13CollectiveMmaINS1_34MainloopSm90TmaGmmaWarpSpecializedILi4ENS5_IJNS4_1CILi2EEESB_NSA_ILi1EEEEEENS1_32KernelTmaWarpSpecializedPingpongEEENS5_IJNSA_ILi64EEENSA_ILi128EEESH_EEENS_10bfloat16_tENS5_IJlSC_lEEESJ_SK_NS4_8TiledMMAINS4_8MMA_AtomIJNS4_4SM904GMMA28MMA_64x128x16_F32BF16BF16_SSILNSO_5MajorE0ELSQ_0ELNSO_7ScaleInE1ELSR_1EEEEEENS4_6LayoutINS5_IJSC_SC_SC_EEENS5_IJNSA_ILi0EEESW_SW_EEEEENS5_IJNS4_10UnderscoreESZ_SZ_EEEEENS4_23SM90_TMA_LOAD_MULTICASTENS4_14ComposedLayoutINS4_7SwizzleILi3ELi4ELi3EEENS4_18smem_ptr_flag_bitsILi16EEENSU_INS5_IJNSA_ILi8EEESG_EEENS5_IJSG_SC_EEEEEEEvNS4_8identityES12_S1C_vS1D_EENS_8epilogue10collective6detail29Sm90TmaWarpSpecializedAdapterINS1G_15DefaultEpilogueISJ_SK_SK_NS1F_6thread17LinearCombinationISJ_Li1EffLNS1K_9ScaleType4KindE0ELNS_15FloatRoundStyleE2ESJ_EENS1_15EpilogueDefaultEEEEEvvEEEEvNT_6ParamsE)
	.align		4
        /*000c*/ 	.word	index@(__assertfail)
	.align		4
        /*0010*/ 	.word	0x00000000
	.align		4
        /*0014*/ 	.word	0xfffffffe
	.align		4
        /*0018*/ 	.word	0x00000000
	.align		4
        /*001c*/ 	.word	0xfffffffd
	.align		4
        /*0020*/ 	.word	0x00000000
	.align		4
        /*0024*/ 	.word	0xfffffffc


//--------------------- .nv.constant4             --------------------------
	.section	.nv.constant4,"a",@progbits
	.align	8
	.align		8
.nv.constant4:
        /*0000*/ 	.dword	__assertfail
	.align		8
        /*0008*/ 	.dword	__unnamed_1
	.align		8
        /*0010*/ 	.dword	_ZN39_INTERNAL_43aec986_4_k_cu_62020180_34124cuda3std3__45__cpo5beginE
	.align		8
        /*0018*/ 	.dword	_ZN39_INTERNAL_43aec986_4_k_cu_62020180_34124cuda3std3__45__cpo3endE
	.align		8
        /*0020*/ 	.dword	_ZN39_INTERNAL_43aec986_4_k_cu_62020180_34124cuda3std3__45__cpo6cbeginE
	.align		8
        /*0028*/ 	.dword	_ZN39_INTERNAL_43aec986_4_k_cu_62020180_34124cuda3std3__45__cpo4cendE
	.align		8
        /*0030*/ 	.dword	_ZN39_INTERNAL_43aec986_4_k_cu_62020180_34124cuda3std3__441_GLOBAL__N__43aec986_4_k_cu_62020180_34126ignoreE
	.align		8
        /*0038*/ 	.dword	_ZN39_INTERNAL_43aec986_4_k_cu_62020180_34124cuda3std3__419piecewise_constructE
	.align		8
        /*0040*/ 	.dword	_ZN39_INTERNAL_43aec986_4_k_cu_62020180_34124cuda3std3__48in_placeE
	.align		8
        /*0048*/ 	.dword	_ZN39_INTERNAL_43aec986_4_k_cu_62020180_34124cuda3std6ranges3__45__cpo4swapE
	.align		8
        /*0050*/ 	.dword	_ZN39_INTERNAL_43aec986_4_k_cu_62020180_34124cuda3std6ranges3__45__cpo9iter_moveE
	.align		8
        /*0058*/ 	.dword	_ZN39_INTERNAL_43aec986_4_k_cu_62020180_34124cute7productE
	.align		8
        /*0060*/ 	.dword	_ZN39_INTERNAL_43aec986_4_k_cu_62020180_34124cute1_E
	.align		8
        /*0068*/ 	.dword	$str$22
	.align		8
        /*0070*/ 	.dword	$str$23


//--------------------- .text._ZN7cutlass13device_kernelINS_4gemm6kernel13GemmUniversalIN4cute5tupleIJiiiiEEENS1_10collective13CollectiveMmaINS1_34MainloopSm90TmaGmmaWarpSpecializedILi4ENS5_IJNS4_1CILi2EEESB_NSA_ILi1EEEEEENS1_32KernelTmaWarpSpecializedPingpongEEENS5_IJNSA_ILi64EEENSA_ILi128EEESH_EEENS_10bfloat16_tENS5_IJlSC_lEEESJ_SK_NS4_8TiledMMAINS4_8MMA_AtomIJNS4_4SM904GMMA28MMA_64x128x16_F32BF16BF16_SSILNSO_5MajorE0ELSQ_0ELNSO_7ScaleInE1ELSR_1EEEEEENS4_6LayoutINS5_IJSC_SC_SC_EEENS5_IJNSA_ILi0EEESW_SW_EEEEENS5_IJNS4_10UnderscoreESZ_SZ_EEEEENS4_23SM90_TMA_LOAD_MULTICASTENS4_14ComposedLayoutINS4_7SwizzleILi3ELi4ELi3EEENS4_18smem_ptr_flag_bitsILi16EEENSU_INS5_IJNSA_ILi8EEESG_EEENS5_IJSG_SC_EEEEEEEvNS4_8identityES12_S1C_vS1D_EENS_8epilogue10collective6detail29Sm90TmaWarpSpecializedAdapterINS1G_15DefaultEpilogueISJ_SK_SK_NS1F_6thread17LinearCombinationISJ_Li1EffLNS1K_9ScaleType4KindE0ELNS_15FloatRoundStyleE2ESJ_EENS1_15EpilogueDefaultEEEEEvvEEEEvNT_6ParamsE --------------------------
	.section	.text._ZN7cutlass13device_kernelINS_4gemm6kernel13GemmUniversalIN4cute5tupleIJiiiiEEENS1_10collective13CollectiveMmaINS1_34MainloopSm90TmaGmmaWarpSpecializedILi4ENS5_IJNS4_1CILi2EEESB_NSA_ILi1EEEEEENS1_32KernelTmaWarpSpecializedPingpongEEENS5_IJNSA_ILi64EEENSA_ILi128EEESH_EEENS_10bfloat16_tENS5_IJlSC_lEEESJ_SK_NS4_8TiledMMAINS4_8MMA_AtomIJNS4_4SM904GMMA28MMA_64x128x16_F32BF16BF16_SSILNSO_5MajorE0ELSQ_0ELNSO_7ScaleInE1ELSR_1EEEEEENS4_6LayoutINS5_IJSC_SC_SC_EEENS5_IJNSA_ILi0EEESW_SW_EEEEENS5_IJNS4_10UnderscoreESZ_SZ_EEEEENS4_23SM90_TMA_LOAD_MULTICASTENS4_14ComposedLayoutINS4_7SwizzleILi3ELi4ELi3EEENS4_18smem_ptr_flag_bitsILi16EEENSU_INS5_IJNSA_ILi8EEESG_EEENS5_IJSG_SC_EEEEEEEvNS4_8identityES12_S1C_vS1D_EENS_8epilogue10collective6detail29Sm90TmaWarpSpecializedAdapterINS1G_15DefaultEpilogueISJ_SK_SK_NS1F_6thread17LinearCombinationISJ_Li1EffLNS1K_9ScaleType4KindE0ELNS_15FloatRoundStyleE2ESJ_EENS1_15EpilogueDefaultEEEEEvvEEEEvNT_6ParamsE,"ax",@progbits
	.align	128
.text._ZN7cutlass13device_kernelINS_4gemm6kernel13GemmUniversalIN4cute5tupleIJiiiiEEENS1_10collective13CollectiveMmaINS1_34MainloopSm90TmaGmmaWarpSpecializedILi4ENS5_IJNS4_1CILi2EEESB_NSA_ILi1EEEEEENS1_32KernelTmaWarpSpecializedPingpongEEENS5_IJNSA_ILi64EEENSA_ILi128EEESH_EEENS_10bfloat16_tENS5_IJlSC_lEEESJ_SK_NS4_8TiledMMAINS4_8MMA_AtomIJNS4_4SM904GMMA28MMA_64x128x16_F32BF16BF16_SSILNSO_5MajorE0ELSQ_0ELNSO_7ScaleInE1ELSR_1EEEEEENS4_6LayoutINS5_IJSC_SC_SC_EEENS5_IJNSA_ILi0EEESW_SW_EEEEENS5_IJNS4_10UnderscoreESZ_SZ_EEEEENS4_23SM90_TMA_LOAD_MULTICASTENS4_14ComposedLayoutINS4_7SwizzleILi3ELi4ELi3EEENS4_18smem_ptr_flag_bitsILi16EEENSU_INS5_IJNSA_ILi8EEESG_EEENS5_IJSG_SC_EEEEEEEvNS4_8identityES12_S1C_vS1D_EENS_8epilogue10collective6detail29Sm90TmaWarpSpecializedAdapterINS1G_15DefaultEpilogueISJ_SK_SK_NS1F_6thread17LinearCombinationISJ_Li1EffLNS1K_9ScaleType4KindE0ELNS_15FloatRoundStyleE2ESJ_EENS1_15EpilogueDefaultEEEEEvvEEEEvNT_6ParamsE:
        .type           _ZN7cutlass13device_kernelINS_4gemm6kernel13GemmUniversalIN4cute5tupleIJiiiiEEENS1_10collective13CollectiveMmaINS1_34MainloopSm90TmaGmmaWarpSpecializedILi4ENS5_IJNS4_1CILi2EEESB_NSA_ILi1EEEEEENS1_32KernelTmaWarpSpecializedPingpongEEENS5_IJNSA_ILi64EEENSA_ILi128EEESH_EEENS_10bfloat16_tENS5_IJlSC_lEEESJ_SK_NS4_8TiledMMAINS4_8MMA_AtomIJNS4_4SM904GMMA28MMA_64x128x16_F32BF16BF16_SSILNSO_5MajorE0ELSQ_0ELNSO_7ScaleInE1ELSR_1EEEEEENS4_6LayoutINS5_IJSC_SC_SC_EEENS5_IJNSA_ILi0EEESW_SW_EEEEENS5_IJNS4_10UnderscoreESZ_SZ_EEEEENS4_23SM90_TMA_LOAD_MULTICASTENS4_14ComposedLayoutINS4_7SwizzleILi3ELi4ELi3EEENS4_18smem_ptr_flag_bitsILi16EEENSU_INS5_IJNSA_ILi8EEESG_EEENS5_IJSG_SC_EEEEEEEvNS4_8identityES12_S1C_vS1D_EENS_8epilogue10collective6detail29Sm90TmaWarpSpecializedAdapterINS1G_15DefaultEpilogueISJ_SK_SK_NS1F_6thread17LinearCombinationISJ_Li1EffLNS1K_9ScaleType4KindE0ELNS_15FloatRoundStyleE2ESJ_EENS1_15EpilogueDefaultEEEEEvvEEEEvNT_6ParamsE,@function
        .size           _ZN7cutlass13device_kernelINS_4gemm6kernel13GemmUniversalIN4cute5tupleIJiiiiEEENS1_10collective13CollectiveMmaINS1_34MainloopSm90TmaGmmaWarpSpecializedILi4ENS5_IJNS4_1CILi2EEESB_NSA_ILi1EEEEEENS1_32KernelTmaWarpSpecializedPingpongEEENS5_IJNSA_ILi64EEENSA_ILi128EEESH_EEENS_10bfloat16_tENS5_IJlSC_lEEESJ_SK_NS4_8TiledMMAINS4_8MMA_AtomIJNS4_4SM904GMMA28MMA_64x128x16_F32BF16BF16_SSILNSO_5MajorE0ELSQ_0ELNSO_7ScaleInE1ELSR_1EEEEEENS4_6LayoutINS5_IJSC_SC_SC_EEENS5_IJNSA_ILi0EEESW_SW_EEEEENS5_IJNS4_10UnderscoreESZ_SZ_EEEEENS4_23SM90_TMA_LOAD_MULTICASTENS4_14ComposedLayoutINS4_7SwizzleILi3ELi4ELi3EEENS4_18smem_ptr_flag_bitsILi16EEENSU_INS5_IJNSA_ILi8EEESG_EEENS5_IJSG_SC_EEEEEEEvNS4_8identityES12_S1C_vS1D_EENS_8epilogue10collective6detail29Sm90TmaWarpSpecializedAdapterINS1G_15DefaultEpilogueISJ_SK_SK_NS1F_6thread17LinearCombinationISJ_Li1EffLNS1K_9ScaleType4KindE0ELNS_15FloatRoundStyleE2ESJ_EENS1_15EpilogueDefaultEEEEEvvEEEEvNT_6ParamsE,(.L_x_200 - _ZN7cutlass13device_kernelINS_4gemm6kernel13GemmUniversalIN4cute5tupleIJiiiiEEENS1_10collective13CollectiveMmaINS1_34MainloopSm90TmaGmmaWarpSpecializedILi4ENS5_IJNS4_1CILi2EEESB_NSA_ILi1EEEEEENS1_32KernelTmaWarpSpecializedPingpongEEENS5_IJNSA_ILi64EEENSA_ILi128EEESH_EEENS_10bfloat16_tENS5_IJlSC_lEEESJ_SK_NS4_8TiledMMAINS4_8MMA_AtomIJNS4_4SM904GMMA28MMA_64x128x16_F32BF16BF16_SSILNSO_5MajorE0ELSQ_0ELNSO_7ScaleInE1ELSR_1EEEEEENS4_6LayoutINS5_IJSC_SC_SC_EEENS5_IJNSA_ILi0EEESW_SW_EEEEENS5_IJNS4_10UnderscoreESZ_SZ_EEEEENS4_23SM90_TMA_LOAD_MULTICASTENS4_14ComposedLayoutINS4_7SwizzleILi3ELi4ELi3EEENS4_18smem_ptr_flag_bitsILi16EEENSU_INS5_IJNSA_ILi8EEESG_EEENS5_IJSG_SC_EEEEEEEvNS4_8identityES12_S1C_vS1D_EENS_8epilogue10collective6detail29Sm90TmaWarpSpecializedAdapterINS1G_15DefaultEpilogueISJ_SK_SK_NS1F_6thread17LinearCombinationISJ_Li1EffLNS1K_9ScaleType4KindE0ELNS_15FloatRoundStyleE2ESJ_EENS1_15EpilogueDefaultEEEEEvvEEEEvNT_6ParamsE)
        .other          _ZN7cutlass13device_kernelINS_4gemm6kernel13GemmUniversalIN4cute5tupleIJiiiiEEENS1_10collective13CollectiveMmaINS1_34MainloopSm90TmaGmmaWarpSpecializedILi4ENS5_IJNS4_1CILi2EEESB_NSA_ILi1EEEEEENS1_32KernelTmaWarpSpecializedPingpongEEENS5_IJNSA_ILi64EEENSA_ILi128EEESH_EEENS_10bfloat16_tENS5_IJlSC_lEEESJ_SK_NS4_8TiledMMAINS4_8MMA_AtomIJNS4_4SM904GMMA28MMA_64x128x16_F32BF16BF16_SSILNSO_5MajorE0ELSQ_0ELNSO_7ScaleInE1ELSR_1EEEEEENS4_6LayoutINS5_IJSC_SC_SC_EEENS5_IJNSA_ILi0EEESW_SW_EEEEENS5_IJNS4_10UnderscoreESZ_SZ_EEEEENS4_23SM90_TMA_LOAD_MULTICASTENS4_14ComposedLayoutINS4_7SwizzleILi3ELi4ELi3EEENS4_18smem_ptr_flag_bitsILi16EEENSU_INS5_IJNSA_ILi8EEESG_EEENS5_IJSG_SC_EEEEEEEvNS4_8identityES12_S1C_vS1D_EENS_8epilogue10collective6detail29Sm90TmaWarpSpecializedAdapterINS1G_15DefaultEpilogueISJ_SK_SK_NS1F_6thread17LinearCombinationISJ_Li1EffLNS1K_9ScaleType4KindE0ELNS_15FloatRoundStyleE2ESJ_EENS1_15EpilogueDefaultEEEEEvvEEEEvNT_6ParamsE,@"STO_CUDA_ENTRY STV_DEFAULT"
_ZN7cutlass13device_kernelINS_4gemm6kernel13GemmUniversalIN4cute5tupleIJiiiiEEENS1_10collective13CollectiveMmaINS1_34MainloopSm90TmaGmmaWarpSpecializedILi4ENS5_IJNS4_1CILi2EEESB_NSA_ILi1EEEEEENS1_32KernelTmaWarpSpecializedPingpongEEENS5_IJNSA_ILi64EEENSA_ILi128EEESH_EEENS_10bfloat16_tENS5_IJlSC_lEEESJ_SK_NS4_8TiledMMAINS4_8MMA_AtomIJNS4_4SM904GMMA28MMA_64x128x16_F32BF16BF16_SSILNSO_5MajorE0ELSQ_0ELNSO_7ScaleInE1ELSR_1EEEEEENS4_6LayoutINS5_IJSC_SC_SC_EEENS5_IJNSA_ILi0EEESW_SW_EEEEENS5_IJNS4_10UnderscoreESZ_SZ_EEEEENS4_23SM90_TMA_LOAD_MULTICASTENS4_14ComposedLayoutINS4_7SwizzleILi3ELi4ELi3EEENS4_18smem_ptr_flag_bitsILi16EEENSU_INS5_IJNSA_ILi8EEESG_EEENS5_IJSG_SC_EEEEEEEvNS4_8identityES12_S1C_vS1D_EENS_8epilogue10collective6detail29Sm90TmaWarpSpecializedAdapterINS1G_15DefaultEpilogueISJ_SK_SK_NS1F_6thread17LinearCombinationISJ_Li1EffLNS1K_9ScaleType4KindE0ELNS_15FloatRoundStyleE2ESJ_EENS1_15EpilogueDefaultEEEEEvvEEEEvNT_6ParamsE:
[----:B------:R-:W0:Y:S01]  /*0000*/  LDC R1, c[0x0][0x28] ;  /* 0x00000a00ff017b82 */ /* 0x000e220000000800 */
[----:B------:R-:W1:Y:S01]  /*0010*/  S2R R0, SR_TID.X ;  /* 0x0000000000007919 */ /* 0x000e620000002100 */
[----:B------:R-:W-:Y:S01]  /*0020*/  ELECT P0, URZ, PT ;  /* 0x00000000003f782f */ /* 0x000fe20003800000 */
[----:B------:R-:W-:Y:S01]  /*0030*/  BSSY B0, `(.L_x_0) ;  /* 0x0000014000007945 */ /* 0x000fe20003800000 */
[--C-:B-1----:R-:W-:Y:S02]  /*0040*/  SHF.R.U32.HI R2, RZ, 0x5, R0.reuse ;  /* 0x00000005ff027819 */ /* 0x102fe40000011600 */
[----:B------:R-:W-:-:S03]  /*0050*/  SHF.R.U32.HI R4, RZ, 0x7, R0 ;  /* 0x00000007ff047819 */ /* 0x000fc60000011600 */
[----:B------:R-:W1:Y:S02]  /*0060*/  SHFL.IDX PT, R3, R2, RZ, 0x1f ;  /* 0x00001fff02037589 */ /* 0x000e6400000e0000 */
[----:B-1----:R-:W-:Y:S02]  /*0070*/  R2UR UR6, R3 ;  /* 0x00000000030672ca */ /* 0x002fe400000e0000 */
[----:B------:R1:W2:Y:S11]  /*0080*/  SHFL.IDX PT, R3, R4, RZ, 0x1f ;  /* 0x00001fff04037589 */ /* 0x0002b600000e0000 */
[----:B------:R-:W-:-:S02]  /*0090*/  USHF.R.S32.HI UR4, URZ, 0x1f, UR6 ;  /* 0x0000001f3f047899 */ /* 0x000fc40008011406 */
[----:B------:R-:W-:Y:S02]  /*00a0*/  ISETP.NE.OR P0, PT, RZ, UR6, !P0 ;  /* 0x00000006ff007c0c */ /* 0x000fe4000c705670 */
[----:B------:R-:W-:-:S04]  /*00b0*/  ULEA.HI UR4, UR4, UR6, URZ, 0x2 ;  /* 0x0000000604047291 */ /* 0x000fc8000f8f103f */
[----:B------:R-:W-:-:S04]  /*00c0*/  ULOP3.LUT UR4, UR4, 0xfffffffc, URZ, 0xc0, !UPT ;  /* 0xfffffffc04047892 */ /* 0x000fc8000f8ec03f */
[----:B------:R-:W-:-:S03]  /*00d0*/  UIADD3 UR6, UR6, -UR4, URZ ;  /* 0x8000000406067290 */ /* 0x000fc6000fffe03f */
[----:B012---:R-:W-:Y:S09]  /*00e0*/  @P0 BRA `(.L_x_1) ;  /* 0x0000000000200947 */ /* 0x007ff20003800000 */
[----:B------:R-:W-:Y:S02]  /*00f0*/  ULDC.64 UR4, c[0x0][0x198] ;  /* 0x0000660000047ab9 */ /* 0x000fe40000000a00 */
[----:B------:R-:W-:Y:S02]  /*0100*/  UIADD3 UR8, UP0, UR4, 0xf0, URZ ;  /* 0x000000f004087890 */ /* 0x000fe4000ff1e03f */
[----:B------:R-:W-:Y:S02]  /*0110*/  UIADD3 UR4, UP1, UR4, 0x1f0, URZ ;  /* 0x000001f004047890 */ /* 0x000fe4000ff3e03f */
[----:B------:R-:W-:Y:S02]  /*0120*/  UIADD3.X UR9, URZ, UR5, URZ, UP0, !UPT ;  /* 0x000000053f097290 */ /* 0x000fe400087fe43f */
[----:B------:R-:W-:-:S07]  /*0130*/  UIADD3.X UR5, URZ, UR5, URZ, UP1, !UPT ;  /* 0x000000053f057290 */ /* 0x000fce0008ffe43f */
[----:B------:R0:W-:Y:S02]  /*0140*/  UTMACCTL.PF [UR8] ;  /* 0x00000000080079b9 */ /* 0x0001e40008040000 */
[----:B------:R0:W-:Y:S02]  /*0150*/  UTMACCTL.PF [UR4] ;  /* 0x00000000040079b9 */ /* 0x0001e40008040000 */
[----:B0-----:R-:W-:Y:S01]  /*0160*/  NOP ;  /* 0x0000000000007918 */ /* 0x001fe20000000000 */
.L_x_1:
[----:B------:R-:W-:Y:S05]  /*0170*/  BSYNC B0 ;  /* 0x0000000000007941 */ /* 0x000fea0003800000 */
.L_x_0:
[----:B------:R-:W0:Y:S01]  /*0180*/  SHFL.IDX PT, R5, R2, RZ, 0x1f ;  /* 0x00001fff02057589 */ /* 0x000e2200000e0000 */
[----:B------:R-:W-:Y:S01]  /*0190*/  R2UR UR19, R3 ;  /* 0x00000000031372ca */ /* 0x000fe200000e0000 */
[----:B------:R-:W-:-:S04]  /*01a0*/  UISETP.NE.AND UP0, UPT, UR6, 0x3, UPT ;  /* 0x000000030600788c */ /* 0x000fc8000bf05270 */
[----:B------:R-:W-:-:S08]  /*01b0*/  UISETP.EQ.OR UP0, UPT, UR6, URZ, !UP0 ;  /* 0x0000003f0600728c */ /* 0x000fd0000c702670 */
[----:B------:R-:W-:Y:S02]  /*01c0*/  UIADD3 UR14, UR19, -0x1, URZ ;  /* 0xffffffff130e7890 */ /* 0x000fe4000fffe03f */
[----:B------:R-:W-:Y:S02]  /*01d0*/  UISETP.EQ.AND UP0, UPT, UR19, URZ, UP0 ;  /* 0x0000003f1300728c */ /* 0x000fe40008702270 */
[----:B------:R-:W-:Y:S02]  /*01e0*/  UISETP.GE.U32.AND UP1, UPT, UR14, 0x2, UPT ;  /* 0x000000020e00788c */ /* 0x000fe4000bf26070 */
[----:B------:R-:W-:Y:S01]  /*01f0*/  USEL UR40, URZ, 0x1, !UP0 ;  /* 0x000000013f287887 */ /* 0x000fe2000c000000 */
[----:B0-----:R-:W-:-:S03]  /*0200*/  ISETP.NE.AND P0, PT, R5, RZ, PT ;  /* 0x000000ff0500720c */ /* 0x001fc60003f05270 */
[----:B------:R-:W-:-:S10]  /*0210*/  USEL UR40, UR40, 0x2, UP1 ;  /* 0x0000000228287887 */ /* 0x000fd40008800000 */
[----:B------:R-:W-:Y:S05]  /*0220*/  @P0 BRA `(.L_x_2) ;  /* 0x0000000000580947 */ /* 0x000fea0003800000 */
[----:B------:R-:W0:Y:S01]  /*0230*/  S2UR UR7, SR_CgaCtaId ;  /* 0x00000000000779c3 */ /* 0x000e220000008800 */
[----:B------:R-:W-:Y:S01]  /*0240*/  UMOV UR4, 0x400 ;  /* 0x0000040000047882 */ /* 0x000fe20000000000 */
[----:B------:R-:W-:Y:S01]  /*0250*/  UMOV UR5, 0x1 ;  /* 0x0000000100057882 */ /* 0x000fe20000000000 */
[----:B------:R-:W-:Y:S01]  /*0260*/  UMOV UR8, 0x3 ;  /* 0x0000000300087882 */ /* 0x000fe20000000000 */
[----:B------:R-:W-:Y:S01]  /*0270*/  ELECT P0, URZ, PT ;  /* 0x00000000003f782f */ /* 0x000fe20003800000 */
[----:B------:R-:W-:-:S04]  /*0280*/  UIADD3 UR8, -UR8, 0x100000, URZ ;  /* 0x0010000008087890 */ /* 0x000fc8000fffe13f */
[----:B------:R-:W-:Y:S02]  /*0290*/  USHF.L.U32 UR9, UR8, 0xb, URZ ;  /* 0x0000000b08097899 */ /* 0x000fe4000800063f */
[----:B------:R-:W-:Y:S02]  /*02a0*/  USHF.L.U32 UR8, UR8, 0x1, URZ ;  /* 0x0000000108087899 */ /* 0x000fe4000800063f */
[----:B0-----:R-:W-:Y:S02]  /*02b0*/  ULEA UR7, UR7, UR4, 0x18 ;  /* 0x0000000407077291 */ /* 0x001fe4000f8ec03f */
[----:B------:R-:W-:-:S04]  /*02c0*/  UIADD3 UR4, -UR5, 0x100000, URZ ;  /* 0x0010000005047890 */ /* 0x000fc8000fffe13f */
[----:B------:R-:W-:Y:S02]  /*02d0*/  USHF.L.U32 UR5, UR4, 0xb, URZ ;  /* 0x0000000b04057899 */ /* 0x000fe4000800063f */
[----:B------:R-:W-:Y:S01]  /*02e0*/  USHF.L.U32 UR4, UR4, 0x1, URZ ;  /* 0x0000000104047899 */ /* 0x000fe2000800063f */
[----:B------:R-:W0:Y:S11]  /*02f0*/  FENCE.VIEW.ASYNC.S ;  /* 0x00000000000073c6 */ /* 0x000e360000000000 */
[----:B0-----:R0:W1:Y:S01]  /*0300*/  SYNCS.EXCH.64 URZ, [UR7], UR4 ;  /* 0x00000004073f75b2 */ /* 0x0010620008000100 */
[----:B------:R0:W2:Y:S01]  /*0310*/  SYNCS.EXCH.64 URZ, [UR7+0x20], UR8 ;  /* 0x00002008073f75b2 */ /* 0x0000a20008000100 */
[----:B------:R0:W3:Y:S01]  /*0320*/  SYNCS.EXCH.64 URZ, [UR7+0x8], UR4 ;  /* 0x00000804073f75b2 */ /* 0x0000e20008000100 */
[----:B------:R0:W4:Y:S01]  /*0330*/  SYNCS.EXCH.64 URZ, [UR7+0x28], UR8 ;  /* 0x00002808073f75b2 */ /* 0x0001220008000100 */
[----:B------:R0:W0:Y:S01]  /*0340*/  SYNCS.EXCH.64 URZ, [UR7+0x10], UR4 ;  /* 0x00001004073f75b2 */ /* 0x0000220008000100 */
[----:B------:R0:W0:Y:S01]  /*0350*/  SYNCS.EXCH.64 URZ, [UR7+0x30], UR8 ;  /* 0x00003008073f75b2 */ /* 0x0000220008000100 */
[----:B------:R0:W0:Y:S01]  /*0360*/  SYNCS.EXCH.64 URZ, [UR7+0x18], UR4 ;  /* 0x00001804073f75b2 */ /* 0x0000220008000100 */
[----:B------:R0:W0:Y:S01]  /*0370*/  SYNCS.EXCH.64 URZ, [UR7+0x38], UR8 ;  /* 0x00003808073f75b2 */ /* 0x0000220008000100 */
[----:B------:R-:W-:Y:S01]  /*0380*/  NOP ;  /* 0x0000000000007918 */ /* 0x000fe20000000000 */
.L_x_2:
[----:B------:R-:W5:Y:S01]  /*0390*/  S2UR UR15, SR_CTAID.X ;  /* 0x00000000000f79c3 */ /* 0x000f620000002500 */
[----:B------:R-:W1:Y:S01]  /*03a0*/  SHFL.IDX PT, R8, R2, RZ, 0x1f ;  /* 0x00001fff02087589 */ /* 0x000e6200000e0000 */
[----:B------:R-:W-:Y:S01]  /*03b0*/  SHF.R.S32.HI R3, RZ, 0x1f, R0 ;  /* 0x0000001fff037819 */ /* 0x000fe20000011400 */
[----:B0-----:R-:W-:Y:S01]  /*03c0*/  ULDC UR4, c[0x0][0x150] ;  /* 0x0000540000047ab9 */ /* 0x001fe20000000800 */
[----:B------:R-:W-:Y:S01]  /*03d0*/  ELECT P0, URZ, PT ;  /* 0x00000000003f782f */ /* 0x000fe20003800000 */
[----:B------:R0:W2:Y:S01]  /*03e0*/  SHFL.IDX PT, R9, R2, RZ, 0x1f ;  /* 0x00001fff02097589 */ /* 0x0000a200000e0000 */
[----:B------:R-:W-:Y:S02]  /*03f0*/  LEA.HI R3, R3, R0, RZ, 0x7 ;  /* 0x0000000003037211 */ /* 0x000fe400078f38ff */
[----:B------:R-:W-:Y:S01]  /*0400*/  ELECT P1, URZ, PT ;  /* 0x00000000003f782f */ /* 0x000fe20003820000 */
[----:B------:R-:W3:Y:S01]  /*0410*/  S2UR UR8, SR_CTAID.Y ;  /* 0x00000000000879c3 */ /* 0x000ee20000002600 */
[----:B------:R-:W-:Y:S01]  /*0420*/  ULDC UR7, c[0x0][0x144] ;  /* 0x0000510000077ab9 */ /* 0x000fe20000000800 */
[----:B------:R-:W-:Y:S01]  /*0430*/  LOP3.LUT R3, R3, 0xffffff80, RZ, 0xc0, !PT ;  /* 0xffffff8003037812 */ /* 0x000fe200078ec0ff */
[----:B------:R-:W-:Y:S01]  /*0440*/  UMOV UR18, 0x80 ;  /* 0x0000008000127882 */ /* 0x000fe20000000000 */
[----:B------:R-:W-:Y:S01]  /*0450*/  NOP ;  /* 0x0000000000007918 */ /* 0x000fe20000000000 */
[----:B0-----:R-:W-:Y:S01]  /*0460*/  SHF.R.S32.HI R2, RZ, 0x1f, R5 ;  /* 0x0000001fff027819 */ /* 0x001fe20000011405 */
[----:B------:R-:W-:Y:S01]  /*0470*/  NOP ;  /* 0x0000000000007918 */ /* 0x000fe20000000000 */
[----:B------:R-:W-:Y:S01]  /*0480*/  IMAD.IADD R3, R0, 0x1, -R3 ;  /* 0x0000000100037824 */ /* 0x000fe200078e0a03 */
[----:B------:R-:W-:Y:S01]  /*0490*/  ULDC UR17, c[0x0][0x148] ;  /* 0x0000520000117ab9 */ /* 0x000fe20000000800 */
[----:B------:R-:W-:Y:S01]  /*04a0*/  LEA.HI R2, R2, R5, RZ, 0x2 ;  /* 0x0000000502027211 */ /* 0x000fe200078f10ff */
[----:B------:R-:W-:Y:S01]  /*04b0*/  IMAD.MOV.U32 R23, RZ, RZ, 0x1 ;  /* 0x00000001ff177424 */ /* 0x000fe200078e00ff */
[----:B------:R0:W0:Y:S01]  /*04c0*/  SHFL.IDX PT, R97, R4, RZ, 0x1f ;  /* 0x00001fff04617589 */ /* 0x00002200000e0000 */
[----:B------:R-:W-:-:S02]  /*04d0*/  SHF.R.S32.HI R6, RZ, 0x1f, R3 ;  /* 0x0000001fff067819 */ /* 0x000fc40000011403 */
[----:B------:R-:W-:Y:S02]  /*04e0*/  LOP3.LUT R2, R2, 0x3ffffffc, RZ, 0xc0, !PT ;  /* 0x3ffffffc02027812 */ /* 0x000fe400078ec0ff */
[----:B-----5:R-:W-:Y:S02]  /*04f0*/  I2FP.F32.U32 R10, UR15 ;  /* 0x0000000f000a7c45 */ /* 0x020fe40008201000 */
[----:B------:R-:W-:Y:S01]  /*0500*/  LEA.HI R7, R6, R3, RZ, 0x3 ;  /* 0x0000000306077211 */ /* 0x000fe200078f18ff */
[----:B------:R-:W-:Y:S01]  /*0510*/  IMAD.IADD R2, R5, 0x1, -R2 ;  /* 0x0000000105027824 */ /* 0x000fe200078e0a02 */
[----:B-1----:R-:W-:Y:S01]  /*0520*/  ISETP.NE.OR P0, PT, R8, RZ, !P0 ;  /* 0x000000ff0800720c */ /* 0x002fe20004705670 */
[----:B------:R-:W-:Y:S01]  /*0530*/  FMUL R10, R10, UR4 ;  /* 0x000000040a0a7c20 */ /* 0x000fe20008400000 */
[--C-:B------:R-:W-:Y:S01]  /*0540*/  SHF.R.S32.HI R8, RZ, 0x3, R7.reuse ;  /* 0x00000003ff087819 */ /* 0x100fe20000011407 */
[----:B------:R-:W-:Y:S01]  /*0550*/  ULDC UR4, c[0x0][0x154] ;  /* 0x0000550000047ab9 */ /* 0x000fe20000000800 */
[----:B------:R-:W-:-:S02]  /*0560*/  SHF.R.S32.HI R7, RZ, 0x1f, R7 ;  /* 0x0000001fff077819 */ /* 0x000fc40000011407 */
[----:B--2---:R-:W-:Y:S01]  /*0570*/  ISETP.NE.OR P1, PT, R9, RZ, !P1 ;  /* 0x000000ff0900720c */ /* 0x004fe20004f25670 */
[----:B------:R-:W1:Y:S01]  /*0580*/  F2I.U32.TRUNC.NTZ R10, R10 ;  /* 0x0000000a000a7305 */ /* 0x000e62000020f000 */
[----:B------:R-:W-:Y:S02]  /*0590*/  LEA.HI R7, R7, R8, RZ, 0x2 ;  /* 0x0000000807077211 */ /* 0x000fe400078f10ff */
[----:B---3--:R-:W-:Y:S02]  /*05a0*/  I2FP.F32.U32 R9, UR8 ;  /* 0x0000000800097c45 */ /* 0x008fe40008201000 */
[----:B------:R-:W-:Y:S01]  /*05b0*/  LOP3.LUT R7, R7, 0xfffffffc, RZ, 0xc0, !PT ;  /* 0xfffffffc07077812 */ /* 0x000fe200078ec0ff */
[----:B------:R-:W-:Y:S01]  /*05c0*/  VOTEU.ALL UP0, P0 ;  /* 0x00000000003f7886 */ /* 0x000fe20000000000 */
[----:B------:R-:W-:Y:S01]  /*05d0*/  ISETP.NE.AND P2, PT, RZ, UR19, PT ;  /* 0x00000013ff007c0c */ /* 0x000fe2000bf45270 */
[----:B------:R-:W-:Y:S02]  /*05e0*/  FMUL R9, R9, UR4 ;  /* 0x0000000409097c20 */ /* 0x000fe40008400000 */
[----:B------:R-:W-:Y:S01]  /*05f0*/  IMAD.IADD R7, R8, 0x1, -R7 ;  /* 0x0000000108077824 */ /* 0x000fe200078e0a07 */
[----:B------:R-:W2:Y:S01]  /*0600*/  @!UP0 S2UR UR11, SR_CgaCtaId ;  /* 0x00000000000b89c3 */ /* 0x000ea20000008800 */
[----:B------:R-:W-:Y:S01]  /*0610*/  VOTEU.ALL UP1, P1 ;  /* 0x00000000003f7886 */ /* 0x000fe20000820000 */
[----:B------:R-:W-:Y:S01]  /*0620*/  @!UP0 UMOV UR10, 0x400 ;  /* 0x00000400000a8882 */ /* 0x000fe20000000000 */
[----:B------:R-:W-:Y:S01]  /*0630*/  IMAD R2, R2, 0x4, R7 ;  /* 0x0000000402027824 */ /* 0x000fe200078e0207 */
[----:B-1----:R-:W-:Y:S01]  /*0640*/  R2UR UR4, R10 ;  /* 0x000000000a0472ca */ /* 0x002fe200000e0000 */
[----:B------:R-:W1:Y:S01]  /*0650*/  F2I.U32.TRUNC.NTZ R9, R9 ;  /* 0x0000000900097305 */ /* 0x000e62000020f000 */
[----:B------:R-:W-:Y:S01]  /*0660*/  @!UP1 UMOV UR13, 0x400 ;  /* 0x00000400000d9882 */ /* 0x000fe20000000000 */
[C---:B------:R-:W-:Y:S01]  /*0670*/  IMAD.SHL.U32 R5, R2.reuse, 0x4, RZ ;  /* 0x0000000402057824 */ /* 0x040fe200078e00ff */
[----:B------:R-:W3:Y:S01]  /*0680*/  @!UP1 S2UR UR16, SR_CgaCtaId ;  /* 0x00000000001099c3 */ /* 0x000ee20000008800 */
[C---:B------:R-:W-:Y:S01]  /*0690*/  LEA.HI R7, R2.reuse, R2, RZ, 0x1 ;  /* 0x0000000202077211 */ /* 0x040fe200078f08ff */
[----:B------:R-:W-:Y:S01]  /*06a0*/  VOTEU.ALL UP2, P1 ;  /* 0x00000000003f7886 */ /* 0x000fe20000840000 */
[----:B------:R-:W-:Y:S01]  /*06b0*/  VOTEU.ALL UP3, P1 ;  /* 0x00000000003f7886 */ /* 0x000fe20000860000 */
[----:B------:R-:W-:Y:S01]  /*06c0*/  LOP3.LUT R22, R2, 0xc, R5, 0x78, !PT ;  /* 0x0000000c02167812 */ /* 0x000fe200078e7805 */
[----:B------:R-:W-:Y:S01]  /*06d0*/  VOTEU.ALL UP4, P1 ;  /* 0x00000000003f7886 */ /* 0x000fe20000880000 */
[----:B------:R-:W-:Y:S01]  /*06e0*/  LOP3.LUT R7, R7, 0xfffffffe, RZ, 0xc0, !PT ;  /* 0xfffffffe07077812 */ /* 0x000fe200078ec0ff */
[----:B------:R-:W-:Y:S01]  /*06f0*/  VOTEU.ALL UP5, P1 ;  /* 0x00000000003f7886 */ /* 0x000fe200008a0000 */
[----:B------:R-:W5:Y:S01]  /*0700*/  LDC R5, c[0x0][0x140] ;  /* 0x00005000ff057b82 */ /* 0x000f620000000800 */
[----:B------:R-:W-:-:S02]  /*0710*/  UIADD3 UR4, -UR4, URZ, URZ ;  /* 0x0000003f04047290 */ /* 0x000fc4000fffe13f */
[----:B------:R-:W-:Y:S01]  /*0720*/  IMAD.IADD R7, R2, 0x1, -R7 ;  /* 0x0000000102077824 */ /* 0x000fe200078e0a07 */
[----:B-1----:R-:W-:Y:S01]  /*0730*/  R2UR UR9, R9 ;  /* 0x00000000090972ca */ /* 0x002fe200000e0000 */
[----:B------:R-:W-:-:S03]  /*0740*/  UIMAD UR7, UR7, UR4, UR15 ;  /* 0x00000004070772a4 */ /* 0x000fc6000f8e020f */
[----:B------:R-:W-:Y:S01]  /*0750*/  UMOV UR4, 0x20 ;  /* 0x0000002000047882 */ /* 0x000fe20000000000 */
[----:B--2---:R-:W-:Y:S02]  /*0760*/  @!UP0 ULEA UR12, UR11, UR10, 0x18 ;  /* 0x0000000a0b0c8291 */ /* 0x004fe4000f8ec03f */
[----:B------:R-:W-:Y:S01]  /*0770*/  ISETP.NE.AND P3, PT, R7, UR7, PT ;  /* 0x0000000707007c0c */ /* 0x000fe2000bf65270 */
[----:B------:R-:W-:-:S04]  /*0780*/  @!UP0 UIADD3 UR4, -UR4, 0x100000, URZ ;  /* 0x0010000004048890 */ /* 0x000fc8000fffe13f */
[----:B------:R-:W-:Y:S02]  /*0790*/  @!UP0 USHF.L.U32 UR5, UR4, 0xb, URZ ;  /* 0x0000000b04058899 */ /* 0x000fe4000800063f */
[----:B------:R-:W-:Y:S02]  /*07a0*/  @!UP0 USHF.L.U32 UR4, UR4, 0x1, URZ ;  /* 0x0000000104048899 */ /* 0x000fe4000800063f */
[----:B------:R-:W-:-:S04]  /*07b0*/  @!UP1 UIADD3 UR10, -UR18, 0x100000, URZ ;  /* 0x00100000120a9890 */ /* 0x000fc8000fffe13f */
[----:B------:R-:W-:Y:S02]  /*07c0*/  @!UP1 USHF.L.U32 UR11, UR10, 0xb, URZ ;  /* 0x0000000b0a0b9899 */ /* 0x000fe4000800063f */
[----:B------:R-:W-:Y:S02]  /*07d0*/  @!UP1 USHF.L.U32 UR10, UR10, 0x1, URZ ;  /* 0x000000010a0a9899 */ /* 0x000fe4000800063f */
[----:B---3--:R-:W-:Y:S01]  /*07e0*/  @!UP1 ULEA UR13, UR16, UR13, 0x18 ;  /* 0x0000000d100d9291 */ /* 0x008fe2000f8ec03f */
[----:B------:R-:W-:Y:S01]  /*07f0*/  VOTEU.ALL UP0, P0 ;  /* 0x00000000003f7886 */ /* 0x000fe20000000000 */
[----:B------:R-:W-:Y:S01]  /*0800*/  VOTEU.ALL UP1, P0 ;  /* 0x00000000003f7886 */ /* 0x000fe20000020000 */
[----:B------:R-:W-:Y:S01]  /*0810*/  UIADD3 UR9, -UR9, URZ, URZ ;  /* 0x0000003f09097290 */ /* 0x000fe2000fffe13f */
[----:B------:R-:W-:Y:S01]  /*0820*/  LOP3.LUT P0, RZ, R3, 0x7, RZ, 0xc0, !PT ;  /* 0x0000000703ff7812 */ /* 0x000fe2000780c0ff */
[----:B------:R-:W1:Y:S02]  /*0830*/  FENCE.VIEW.ASYNC.S ;  /* 0x00000000000073c6 */ /* 0x000e640000000000 */
[----:B-1----:R-:W1:Y:S01]  /*0840*/  @!UP0 SYNCS.EXCH.64 URZ, [UR12+0x70], UR4 ;  /* 0x000070040c3f85b2 */ /* 0x002e620008000100 */
[----:B------:R-:W-:-:S02]  /*0850*/  @P3 LEA.HI R2, R22, R22, RZ, 0x1 ;  /* 0x0000001616023211 */ /* 0x000fc400078f08ff */
[----:B-----5:R-:W-:Y:S02]  /*0860*/  ISETP.EQ.U32.AND P1, PT, R5, 0x1, PT ;  /* 0x000000010500780c */ /* 0x020fe40003f22070 */
[----:B------:R-:W-:Y:S02]  /*0870*/  @P3 SHF.R.S32.HI R2, RZ, 0x1, R2 ;  /* 0x00000001ff023819 */ /* 0x000fe40000011402 */
[----:B------:R-:W-:Y:S01]  /*0880*/  ISETP.LT.U32.AND P0, PT, R22, 0x4, !P0 ;  /* 0x000000041600780c */ /* 0x000fe20004701070 */
[----:B------:R2:W3:Y:S01]  /*0890*/  @!UP1 SYNCS.EXCH.64 URZ, [UR12+0x78], UR4 ;  /* 0x000078040c3f95b2 */ /* 0x0004e20008000100 */
[----:B------:R-:W-:Y:S01]  /*08a0*/  NOP ;  /* 0x0000000000007918 */ /* 0x000fe20000000000 */
[----:B--2---:R-:W-:Y:S01]  /*08b0*/  UIMAD UR4, UR17, UR9, UR8 ;  /* 0x00000009110472a4 */ /* 0x004fe2000f8e0208 */
[----:B------:R2:W0:Y:S05]  /*08c0*/  @!UP2 SYNCS.EXCH.64 URZ, [UR13+0x50], UR10 ;  /* 0x0000500a0d3fa5b2 */ /* 0x00042a0008000100 */
[----:B------:R-:W-:-:S02]  /*08d0*/  @P3 ISETP.NE.AND P4, PT, R2, UR4, PT ;  /* 0x0000000402003c0c */ /* 0x000fc4000bf85270 */
[----:B------:R-:W-:Y:S02]  /*08e0*/  SEL R2, RZ, 0x1, !P0 ;  /* 0x00000001ff027807 */ /* 0x000fe40004000000 */
[----:B------:R-:W-:-:S04]  /*08f0*/  @P3 SEL R23, RZ, 0x1, P4 ;  /* 0x00000001ff173807 */ /* 0x000fc80002000000 */
[----:B------:R-:W-:Y:S01]  /*0900*/  LOP3.LUT R23, R23, R2, RZ, 0xc0, !PT ;  /* 0x0000000217177212 */ /* 0x000fe200078ec0ff */
[----:B------:R2:W0:Y:S01]  /*0910*/  @!UP3 SYNCS.EXCH.64 URZ, [UR13+0x58], UR10 ;  /* 0x0000580a0d3fb5b2 */ /* 0x0004220008000100 */
[----:B------:R2:W0:Y:S01]  /*0920*/  @!UP4 SYNCS.EXCH.64 URZ, [UR13+0x60], UR10 ;  /* 0x0000600a0d3fc5b2 */ /* 0x0004220008000100 */
[----:B------:R2:W0:Y:S01]  /*0930*/  @!UP5 SYNCS.EXCH.64 URZ, [UR13+0x68], UR10 ;  /* 0x0000680a0d3fd5b2 */ /* 0x0004220008000100 */
[----:B------:R-:W-:Y:S01]  /*0940*/  NOP ;  /* 0x0000000000007918 */ /* 0x000fe20000000000 */
[----:B-12---:R-:W-:Y:S05]  /*0950*/  @!P1 BRA `(.L_x_3) ;  /* 0x0000000000089947 */ /* 0x006fea0003800000 */
[----:B0--34-:R-:W-:Y:S01]  /*0960*/  UCGABAR_ARV ;  /* 0x00000000000079c7 */ /* 0x019fe20008000000 */
[----:B------:R-:W-:Y:S05]  /*0970*/  BRA `(.L_x_4) ;  /* 0x0000000000047947 */ /* 0x000fea0003800000 */
.L_x_3:
[----:B0--34-:R-:W-:Y:S01]  /*0980*/  NOP ;  /* 0x0000000000007918 */ /* 0x019fe20000000000 */
.L_x_4:
[----:B------:R-:W-:Y:S01]  /*0990*/  ULDC.64 UR4, c[0x0][0x598] ;  /* 0x0001660000047ab9 */ /* 0x000fe20000000a00 */
[----:B------:R-:W-:Y:S01]  /*09a0*/  ULDC.64 UR54, c[0x0][0x208] ;  /* 0x0000820000367ab9 */ /* 0x000fe20000000a00 */
[----:B------:R-:W-:-:S04]  /*09b0*/  ISETP.NE.U32.AND P0, PT, RZ, UR4, PT ;  /* 0x00000004ff007c0c */ /* 0x000fc8000bf05070 */
[----:B------:R-:W-:-:S13]  /*09c0*/  ISETP.NE.AND.EX P0, PT, RZ, UR5, PT, P0 ;  /* 0x00000005ff007c0c */ /* 0x000fda000bf05300 */
[----:B------:R-:W-:Y:S05]  /*09d0*/  @!P0 BRA `(.L_x_5) ;  /* 0x00000000001c8947 */ /* 0x000fea0003800000 */
[----:B------:R-:W0:Y:S02]  /*09e0*/  LDC.64 R4, c[0x0][0x598] ;  /* 0x00016600ff047b82 */ /* 0x000e240000000a00 */
[----:B0-----:R-:W2:Y:S02]  /*09f0*/  LDG.E.64 R4, desc[UR54][R4.64] ;  /* 0x0000003604047981 */ /* 0x001ea4000c1e1b00 */
[----:B--2---:R-:W-:-:S04]  /*0a00*/  ISETP.NE.U32.AND P0, PT, R4, RZ, PT ;  /* 0x000000ff0400720c */ /* 0x004fc80003f05070 */
[----:B------:R-:W-:-:S13]  /*0a10*/  ISETP.NE.AND.EX P0, PT, R5, RZ, PT, P0 ;  /* 0x000000ff0500720c */ /* 0x000fda0003f05300 */
[----:B------:R-:W-:Y:S05]  /*0a20*/  @!P0 BRA `(.L_x_5) ;  /* 0x0000000000088947 */ /* 0x000fea0003800000 */
[----:B------:R0:W5:Y:S01]  /*0a30*/  LD.E R88, desc[UR54][R4.64] ;  /* 0x0000003604587980 */ /* 0x000162000c101900 */
[----:B------:R-:W-:Y:S05]  /*0a40*/  BRA `(.L_x_6) ;  /* 0x0000000000247947 */ /* 0x000fea0003800000 */
.L_x_5:
[----:B------:R-:W-:Y:S02]  /*0a50*/  ULDC.64 UR4, c[0x0][0x588] ;  /* 0x0001620000047ab9 */ /* 0x000fe40000000a00 */
[----:B------:R-:W-:-:S04]  /*0a60*/  ISETP.NE.U32.AND P0, PT, RZ, UR4, PT ;  /* 0x00000004ff007c0c */ /* 0x000fc8000bf05070 */
[----:B------:R-:W-:-:S13]  /*0a70*/  ISETP.NE.AND.EX P0, PT, RZ, UR5, PT, P0 ;  /* 0x00000005ff007c0c */ /* 0x000fda000bf05300 */
[----:B------:R-:W-:Y:S05]  /*0a80*/  @!P0 BRA `(.L_x_7) ;  /* 0x00000000000c8947 */ /* 0x000fea0003800000 */
[----:B------:R-:W0:Y:S02]  /*0a90*/  LDC.64 R88, c[0x0][0x588] ;  /* 0x00016200ff587b82 */ /* 0x000e240000000a00 */
[----:B0-----:R1:W5:Y:S01]  /*0aa0*/  LDG.E R88, desc[UR54][R88.64] ;  /* 0x0000003658587981 */ /* 0x001362000c1e1900 */
[----:B------:R-:W-:Y:S05]  /*0ab0*/  BRA `(.L_x_6) ;  /* 0x0000000000087947 */ /* 0x000fea0003800000 */
.L_x_7:
[----:B------:R-:W-:Y:S02]  /*0ac0*/  ULDC UR4, c[0x0][0x580] ;  /* 0x0001600000047ab9 */ /* 0x000fe40000000800 */
[----:B------:R-:W-:-:S07]  /*0ad0*/  IMAD.U32 R88, RZ, RZ, UR4 ;  /* 0x00000004ff587e24 */ /* 0x000fce000f8e00ff */
.L_x_6:
[----:B------:R-:W-:Y:S02]  /*0ae0*/  ULDC.64 UR4, c[0x0][0x5a0] ;  /* 0x0001680000047ab9 */ /* 0x000fe40000000a00 */
[----:B------:R-:W-:-:S04]  /*0af0*/  ISETP.NE.U32.AND P0, PT, RZ, UR4, PT ;  /* 0x00000004ff007c0c */ /* 0x000fc8000bf05070 */
[----:B------:R-:W-:-:S13]  /*0b00*/  ISETP.NE.AND.EX P0, PT, RZ, UR5, PT, P0 ;  /* 0x00000005ff007c0c */ /* 0x000fda000bf05300 */
[----:B------:R-:W-:Y:S05]  /*0b10*/  @!P0 BRA `(.L_x_8) ;  /* 0x00000000001c8947 */ /* 0x000fea0003800000 */
[----:B0-----:R-:W0:Y:S02]  /*0b20*/  LDC.64 R4, c[0x0][0x5a0] ;  /* 0x00016800ff047b82 */ /* 0x001e240000000a00 */
[----:B0-----:R-:W2:Y:S02]  /*0b30*/  LDG.E.64 R4, desc[UR54][R4.64] ;  /* 0x0000003604047981 */ /* 0x001ea4000c1e1b00 */
[----:B--2---:R-:W-:-:S04]  /*0b40*/  ISETP.NE.U32.AND P0, PT, R4, RZ, PT ;  /* 0x000000ff0400720c */ /* 0x004fc80003f05070 */
[----:B------:R-:W-:-:S13]  /*0b50*/  ISETP.NE.AND.EX P0, PT, R5, RZ, PT, P0 ;  /* 0x000000ff0500720c */ /* 0x000fda0003f05300 */
[----:B------:R-:W-:Y:S05]  /*0b60*/  @!P0 BRA `(.L_x_8) ;  /* 0x0000000000088947 */ /* 0x000fea0003800000 */
[----:B-1----:R0:W5:Y:S01]  /*0b70*/  LD.E R89, desc[UR54][R4.64] ;  /* 0x0000003604597980 */ /* 0x002162000c101900 */
[----:B------:R-:W-:Y:S05]  /*0b80*/  BRA `(.L_x_9) ;  /* 0x0000000000247947 */ /* 0x000fea0003800000 */
.L_x_8:
[----:B------:R-:W-:Y:S02]  /*0b90*/  ULDC.64 UR4, c[0x0][0x590] ;  /* 0x0001640000047ab9 */ /* 0x000fe40000000a00 */
[----:B------:R-:W-:-:S04]  /*0ba0*/  ISETP.NE.U32.AND P0, PT, RZ, UR4, PT ;  /* 0x00000004ff007c0c */ /* 0x000fc8000bf05070 */
[----:B------:R-:W-:-:S13]  /*0bb0*/  ISETP.NE.AND.EX P0, PT, RZ, UR5, PT, P0 ;  /* 0x00000005ff007c0c */ /* 0x000fda000bf05300 */
[----:B------:R-:W-:Y:S05]  /*0bc0*/  @!P0 BRA `(.L_x_10) ;  /* 0x00000000000c8947 */ /* 0x000fea0003800000 */
[----:B0-----:R-:W1:Y:S02]  /*0bd0*/  LDC.64 R4, c[0x0][0x590] ;  /* 0x00016400ff047b82 */ /* 0x001e640000000a00 */
[----:B-1----:R1:W5:Y:S01]  /*0be0*/  LDG.E R89, desc[UR54][R4.64] ;  /* 0x0000003604597981 */ /* 0x002362000c1e1900 */
[----:B------:R-:W-:Y:S05]  /*0bf0*/  BRA `(.L_x_9) ;  /* 0x0000000000087947 */ /* 0x000fea0003800000 */
.L_x_10:
[----:B------:R-:W-:Y:S02]  /*0c00*/  ULDC UR4, c[0x0][0x584] ;  /* 0x0001610000047ab9 */ /* 0x000fe40000000800 */
[----:B-1----:R-:W-:-:S07]  /*0c10*/  IMAD.U32 R89, RZ, RZ, UR4 ;  /* 0x00000004ff597e24 */ /* 0x002fce000f8e00ff */
.L_x_9:
[----:B------:R-:W-:Y:S01]  /*0c20*/  ULDC UR4, c[0x0][0x65c] ;  /* 0x0001970000047ab9 */ /* 0x000fe20000000800 */
[----:B01----:R-:W0:Y:S01]  /*0c30*/  LDC.64 R4, c[0x0][0x650] ;  /* 0x00019400ff047b82 */ /* 0x003e220000000a00 */
[----:B------:R-:W-:Y:S01]  /*0c40*/  UISETP.NE.AND UP2, UPT, UR4, 0x1, UPT ;  /* 0x000000010400788c */ /* 0x000fe2000bf45270 */
[----:B------:R-:W-:Y:S01]  /*0c50*/  IMAD.MOV.U32 R18, RZ, RZ, -0x1 ;  /* 0xffffffffff127424 */ /* 0x000fe200078e00ff */
[----:B------:R-:W-:Y:S01]  /*0c60*/  UISETP.NE.AND UP0, UPT, UR19, 0x2, UPT ;  /* 0x000000021300788c */ /* 0x000fe2000bf05270 */
[----:B------:R-:W-:Y:S01]  /*0c70*/  IMAD.MOV.U32 R19, RZ, RZ, -0x1 ;  /* 0xffffffffff137424 */ /* 0x000fe200078e00ff */
[----:B------:R-:W-:-:S07]  /*0c80*/  UP2UR UR38, UPR, URZ, 0x4 ;  /* 0x000000043f267883 */ /* 0x000fce0008000000 */
[----:B------:R-:W-:Y:S01]  /*0c90*/  @UP2 ULDC UR12, c[0x0][0x10] ;  /* 0x00000400000c2ab9 */ /* 0x000fe20000000800 */
[----:B------:R-:W-:Y:S01]  /*0ca0*/  @UP2 UMOV UR4, UR8 ;  /* 0x0000000800042c82 */ /* 0x000fe20008000000 */
[----:B------:R-:W-:Y:S01]  /*0cb0*/  @UP2 UMOV UR5, URZ ;  /* 0x0000003f00052c82 */ /* 0x000fe20008000000 */
[----:B------:R-:W-:Y:S01]  /*0cc0*/  @!UP2 ULDC UR16, c[0x0][0xc] ;  /* 0x000003000010aab9 */ /* 0x000fe20000000800 */
[----:B------:R-:W-:Y:S01]  /*0cd0*/  @UP2 UIMAD.WIDE.U32 UR12, UR15, UR12, UR4 ;  /* 0x0000000c0f0c22a5 */ /* 0x000fe2000f8e0004 */
[----:B------:R-:W-:Y:S02]  /*0ce0*/  ULDC UR10, c[0x0][0xc] ;  /* 0x00000300000a7ab9 */ /* 0x000fe40000000800 */
[----:B------:R-:W-:Y:S01]  /*0cf0*/  @UP2 UMOV UR4, URZ ;  /* 0x0000003f00042c82 */ /* 0x000fe20008000000 */
[----:B------:R-:W-:Y:S01]  /*0d00*/  UMOV UR5, URZ ;  /* 0x0000003f00057c82 */ /* 0x000fe20008000000 */
[----:B------:R-:W-:Y:S01]  /*0d10*/  @UP2 UIADD3 UR18, UR13, UR4, URZ ;  /* 0x000000040d122290 */ /* 0x000fe2000fffe03f */
[----:B------:R-:W-:-:S02]  /*0d20*/  ULDC UR11, c[0x0][0x10] ;  /* 0x00000400000b7ab9 */ /* 0x000fc40000000800 */
[----:B------:R-:W-:Y:S01]  /*0d30*/  UMOV UR4, UR15 ;  /* 0x0000000f00047c82 */ /* 0x000fe20008000000 */
[----:B------:R-:W-:Y:S02]  /*0d40*/  UIMAD.WIDE.U32 UR10, UR10, UR11, URZ ;  /* 0x0000000b0a0a72a5 */ /* 0x000fe4000f8e003f */
[----:B------:R-:W-:Y:S01]  /*0d50*/  @!UP2 UIMAD.WIDE.U32 UR4, UR8, UR16, UR4 ;  /* 0x000000100804a2a5 */ /* 0x000fe2000f8e0004 */
[----:B------:R-:W-:Y:S02]  /*0d60*/  ULDC UR13, c[0x0][0x14] ;  /* 0x00000500000d7ab9 */ /* 0x000fe40000000800 */
[----:B------:R-:W-:Y:S02]  /*0d70*/  UIMAD.WIDE.U32 UR52, UR10, UR13, URZ ;  /* 0x0000000d0a3472a5 */ /* 0x000fe4000f8e003f */
[----:B------:R-:W-:Y:S02]  /*0d80*/  UIMAD UR39, UR11, UR13, URZ ;  /* 0x0000000d0b2772a4 */ /* 0x000fe4000f8e023f */
[----:B------:R-:W-:Y:S01]  /*0d90*/  @!UP2 UMOV UR12, UR4 ;  /* 0x00000004000cac82 */ /* 0x000fe20008000000 */
[----:B------:R-:W-:Y:S01]  /*0da0*/  @!UP2 UMOV UR18, UR5 ;  /* 0x000000050012ac82 */ /* 0x000fe20008000000 */
[----:B------:R-:W-:-:S02]  /*0db0*/  UIADD3 UR39, UR53, UR39, URZ ;  /* 0x0000002735277290 */ /* 0x000fc4000fffe03f */
[----:B------:R-:W-:-:S04]  /*0dc0*/  UIADD3 UR4, UP1, UR12, UR52, URZ ;  /* 0x000000340c047290 */ /* 0x000fc8000ff3e03f */
[----:B------:R-:W-:Y:S02]  /*0dd0*/  UIADD3.X UR5, UR18, UR39, URZ, UP1, !UPT ;  /* 0x0000002712057290 */ /* 0x000fe40008ffe43f */
[----:B------:R-:W-:Y:S02]  /*0de0*/  USEL UR4, UR4, UR12, !UP0 ;  /* 0x0000000c04047287 */ /* 0x000fe4000c000000 */
[----:B------:R-:W-:-:S04]  /*0df0*/  USEL UR5, UR5, UR18, !UP0 ;  /* 0x0000001205057287 */ /* 0x000fc8000c000000 */
[----:B0-----:R-:W-:Y:S01]  /*0e00*/  ISETP.LE.U32.AND P0, PT, R4, UR4, PT ;  /* 0x0000000404007c0c */ /* 0x001fe2000bf03070 */
[----:B------:R-:W-:Y:S01]  /*0e10*/  IMAD.U32 R16, RZ, RZ, UR4 ;  /* 0x00000004ff107e24 */ /* 0x000fe2000f8e00ff */
[----:B------:R-:W-:Y:S01]  /*0e20*/  PRMT R4, RZ, 0x7610, R4 ;  /* 0x00007610ff047816 */ /* 0x000fe20000000004 */
[----:B------:R-:W-:Y:S02]  /*0e30*/  IMAD.U32 R2, RZ, RZ, UR5 ;  /* 0x00000005ff027e24 */ /* 0x000fe4000f8e00ff */
[----:B------:R-:W-:-:S03]  /*0e40*/  IMAD.U32 R17, RZ, RZ, UR5 ;  /* 0x00000005ff117e24 */ /* 0x000fc6000f8e00ff */
[----:B------:R-:W-:Y:S01]  /*0e50*/  ISETP.GE.U32.AND.EX P0, PT, R2, R5, PT, P0 ;  /* 0x000000050200720c */ /* 0x000fe20003f06100 */
[----:B------:R-:W-:-:S12]  /*0e60*/  IMAD.MOV.U32 R2, RZ, RZ, -0x1 ;  /* 0xffffffffff027424 */ /* 0x000fd800078e00ff */
[----:B------:R-:W-:Y:S05]  /*0e70*/  @P0 BRA `(.L_x_11) ;  /* 0x0000000400500947 */ /* 0x000fea0003800000 */
[----:B------:R-:W-:Y:S01]  /*0e80*/  ULDC.64 UR18, c[0x0][0x628] ;  /* 0x00018a0000127ab9 */ /* 0x000fe20000000a00 */
[C---:B------:R-:W-:Y:S01]  /*0e90*/  R2UR UR20, R16.reuse ;  /* 0x00000000101472ca */ /* 0x040fe200000e0000 */
[----:B------:R-:W-:Y:S01]  /*0ea0*/  ULDC UR16, c[0x0][0x630] ;  /* 0x00018c0000107ab9 */ /* 0x000fe20000000800 */
[----:B------:R-:W-:Y:S02]  /*0eb0*/  ISETP.NE.U32.AND P0, PT, RZ, UR18, PT ;  /* 0x00000012ff007c0c */ /* 0x000fe4000bf05070 */
[----:B------:R-:W-:Y:S02]  /*0ec0*/  R2UR UR4, R16 ;  /* 0x00000000100472ca */ /* 0x000fe400000e0000 */
[----:B------:R-:W-:Y:S02]  /*0ed0*/  ISETP.NE.AND.EX P0, PT, RZ, UR19, PT, P0 ;  /* 0x00000013ff007c0c */ /* 0x000fe4000bf05300 */
[----:B------:R-:W-:-:S11]  /*0ee0*/  R2UR UR5, R17 ;  /* 0x00000000110572ca */ /* 0x000fd600000e0000 */
[----:B------:R-:W-:Y:S05]  /*0ef0*/  @!P0 BRA `(.L_x_12) ;  /* 0x0000000000308947 */ /* 0x000fea0003800000 */
[----:B------:R-:W-:Y:S01]  /*0f00*/  R2UR UR4, R16 ;  /* 0x00000000100472ca */ /* 0x000fe200000e0000 */
[----:B------:R-:W-:Y:S01]  /*0f10*/  ULDC UR12, c[0x0][0x634] ;  /* 0x00018d00000c7ab9 */ /* 0x000fe20000000800 */
[----:B------:R-:W-:-:S11]  /*0f20*/  R2UR UR15, R17 ;  /* 0x00000000110f72ca */ /* 0x000fd600000e0000 */
[----:B------:R-:W-:-:S04]  /*0f30*/  UIADD3 UR12, UP1, UR4, UR12, URZ ;  /* 0x0000000c040c7290 */ /* 0x000fc8000ff3e03f */
[----:B------:R-:W-:-:S04]  /*0f40*/  UIADD3.X UR15, URZ, UR15, URZ, UP1, !UPT ;  /* 0x0000000f3f0f7290 */ /* 0x000fc80008ffe43f */
[----:B------:R-:W-:-:S04]  /*0f50*/  UIMAD.WIDE.U32 UR4, UR15, UR18, URZ ;  /* 0x000000120f0472a5 */ /* 0x000fc8000f8e003f */
[----:B------:R-:W-:Y:S02]  /*0f60*/  UIMAD.WIDE.U32 UR10, UP1, UR12, UR19, UR4 ;  /* 0x000000130c0a72a5 */ /* 0x000fe4000f820004 */
[----:B------:R-:W-:Y:S02]  /*0f70*/  UIMAD.WIDE.U32 UR4, UR12, UR18, URZ ;  /* 0x000000120c0472a5 */ /* 0x000fe4000f8e003f */
[----:B------:R-:W-:Y:S02]  /*0f80*/  UIADD3.X UR13, URZ, URZ, URZ, UP1, !UPT ;  /* 0x0000003f3f0d7290 */ /* 0x000fe40008ffe43f */
[----:B------:R-:W-:Y:S01]  /*0f90*/  UIADD3 URZ, UP1, UR5, UR10, URZ ;  /* 0x0000000a053f7290 */ /* 0x000fe2000ff3e03f */
[----:B------:R-:W-:-:S03]  /*0fa0*/  UMOV UR12, UR11 ;  /* 0x0000000b000c7c82 */ /* 0x000fc60008000000 */
[----:B------:R-:W-:-:S12]  /*0fb0*/  UIMAD.WIDE.U32.X UR4, UR15, UR19, UR12, UP1 ;  /* 0x000000130f0472a5 */ /* 0x000fd800088e040c */
.L_x_12:
[----:B------:R-:W-:Y:S01]  /*0fc0*/  USHF.R.U64 UR4, UR4, UR16, UR5 ;  /* 0x0000001004047299 */ /* 0x000fe20008001205 */
[----:B------:R-:W-:Y:S01]  /*0fd0*/  R2UR UR11, R17 ;  /* 0x00000000110b72ca */ /* 0x000fe200000e0000 */
[----:B------:R-:W-:Y:S02]  /*0fe0*/  USHF.R.U32.HI UR5, URZ, UR16, UR5 ;  /* 0x000000103f057299 */ /* 0x000fe40008011605 */
[----:B------:R-:W-:Y:S01]  /*0ff0*/  UIADD3 UR12, UP1, URZ, -UR4, URZ ;  /* 0x800000043f0c7290 */ /* 0x000fe2000ff3e03f */
[----:B------:R-:W-:Y:S01]  /*1000*/  ULDC.64 UR18, c[0x0][0x620] ;  /* 0x0001880000127ab9 */ /* 0x000fe20000000a00 */
[----:B------:R-:W-:Y:S02]  /*1010*/  UISETP.NE.AND UP2, UPT, UR38, URZ, UPT ;  /* 0x0000003f2600728c */ /* 0x000fe4000bf45270 */
[----:B------:R-:W-:Y:S01]  /*1020*/  UIADD3.X UR5, URZ, ~UR5, URZ, UP1, !UPT ;  /* 0x800000053f057290 */ /* 0x000fe20008ffe43f */
[----:B------:R-:W-:Y:S01]  /*1030*/  UMOV UR10, UR20 ;  /* 0x00000014000a7c82 */ /* 0x000fe20008000000 */
[----:B------:R-:W-:-:S02]  /*1040*/  ULDC UR13, c[0x0][0x618] ;  /* 0x00018600000d7ab9 */ /* 0x000fc40000000800 */
[----:B------:R-:W-:Y:S02]  /*1050*/  UIMAD UR5, UR5, UR18, URZ ;  /* 0x00000012050572a4 */ /* 0x000fe4000f8e023f */
[----:B------:R-:W-:Y:S02]  /*1060*/  UIMAD.WIDE.U32 UR10, UR12, UR18, UR10 ;  /* 0x000000120c0a72a5 */ /* 0x000fe4000f8e000a */
[----:B------:R-:W-:Y:S02]  /*1070*/  UIMAD UR12, UR12, UR19, UR5 ;  /* 0x000000130c0c72a4 */ /* 0x000fe4000f8e0205 */
[----:B------:R-:W-:Y:S02]  /*1080*/  @UP2 UIMAD UR7, UR17, UR9, UR8 ;  /* 0x00000009110722a4 */ /* 0x000fe4000f8e0208 */
[----:B------:R-:W-:Y:S01]  /*1090*/  UIADD3 UR11, UR11, UR12, URZ ;  /* 0x0000000c0b0b7290 */ /* 0x000fe2000fffe03f */
[----:B------:R-:W-:Y:S01]  /*10a0*/  ULDC.64 UR8, c[0x0][0x640] ;  /* 0x0001900000087ab9 */ /* 0x000fe20000000a00 */
[----:B------:R-:W-:-:S02]  /*10b0*/  ULDC UR15, c[0x0][0x608] ;  /* 0x00018200000f7ab9 */ /* 0x000fc40000000800 */
[----:B------:R-:W-:Y:S01]  /*10c0*/  USHF.R.U64 UR20, UR10, UR13, UR11 ;  /* 0x0000000d0a147299 */ /* 0x000fe2000800120b */
[----:B------:R-:W-:Y:S01]  /*10d0*/  ISETP.NE.U32.AND P0, PT, RZ, UR8, PT ;  /* 0x00000008ff007c0c */ /* 0x000fe2000bf05070 */
[----:B------:R-:W-:Y:S01]  /*10e0*/  USHF.R.U32.HI UR11, URZ, UR13, UR11 ;  /* 0x0000000d3f0b7299 */ /* 0x000fe2000801160b */
[----:B------:R-:W-:Y:S02]  /*10f0*/  ULDC UR21, c[0x0][0x658] ;  /* 0x0001960000157ab9 */ /* 0x000fe40000000800 */
[----:B------:R-:W-:Y:S01]  /*1100*/  ISETP.NE.AND.EX P0, PT, RZ, UR9, PT, P0 ;  /* 0x00000009ff007c0c */ /* 0x000fe2000bf05300 */
[----:B------:R-:W-:Y:S02]  /*1110*/  USHF.R.U64 UR25, UR20, UR15, UR11 ;  /* 0x0000000f14197299 */ /* 0x000fe4000800120b */
[----:B------:R-:W-:Y:S01]  /*1120*/  USHF.R.U32.HI UR11, URZ, UR15, UR11 ;  /* 0x0000000f3f0b7299 */ /* 0x000fe2000801160b */
[----:B------:R-:W-:Y:S01]  /*1130*/  UMOV UR10, 0xffffffff ;  /* 0xffffffff000a7882 */ /* 0x000fe20000000000 */
[----:B------:R-:W-:Y:S01]  /*1140*/  ULDC UR5, c[0x0][0x600] ;  /* 0x0001800000057ab9 */ /* 0x000fe20000000800 */
[----:B------:R-:W-:-:S02]  /*1150*/  USHF.L.U32 UR10, UR10, UR21, URZ ;  /* 0x000000150a0a7299 */ /* 0x000fc4000800063f */
[----:B------:R-:W-:Y:S02]  /*1160*/  USHF.R.U64 UR26, UR25, UR21, UR11 ;  /* 0x00000015191a7299 */ /* 0x000fe4000800120b */
[----:B------:R-:W-:Y:S02]  /*1170*/  ULOP3.LUT UR15, URZ, UR10, URZ, 0x33, !UPT ;  /* 0x0000000a3f0f7292 */ /* 0x000fe4000f8e333f */
[----:B------:R-:W-:Y:S02]  /*1180*/  UIADD3 UR19, UR5, -0x1, URZ ;  /* 0xffffffff05137890 */ /* 0x000fe4000fffe03f */
[----:B------:R-:W-:Y:S01]  /*1190*/  USHF.R.U32.HI UR11, URZ, UR21, UR11 ;  /* 0x000000153f0b7299 */ /* 0x000fe2000801160b */
[----:B------:R-:W-:Y:S01]  /*11a0*/  ULDC UR22, c[0x0][0x648] ;  /* 0x0001920000167ab9 */ /* 0x000fe20000000800 */
[----:B------:R-:W-:Y:S01]  /*11b0*/  ULDC UR23, c[0x0][0x638] ;  /* 0x00018e0000177ab9 */ /* 0x000fe20000000800 */
[----:B------:R-:W-:Y:S01]  /*11c0*/  UMOV UR24, 0x1 ;  /* 0x0000000100187882 */ /* 0x000fe20000000000 */
[----:B------:R-:W-:Y:S01]  /*11d0*/  UMOV UR10, UR26 ;  /* 0x0000001a000a7c82 */ /* 0x000fe20008000000 */
[----:B------:R-:W-:Y:S07]  /*11e0*/  @!P0 BRA `(.L_x_13) ;  /* 0x0000000000308947 */ /* 0x000fee0003800000 */
[----:B------:R-:W-:Y:S02]  /*11f0*/  ULDC UR16, c[0x0][0x64c] ;  /* 0x0001930000107ab9 */ /* 0x000fe40000000800 */
        /* <DEDUP_REMOVED lines=8> */
[----:B------:R-:W-:-:S07]  /*1280*/  UIMAD.WIDE.U32.X UR8, UR18, UR9, UR16, UP1 ;  /* 0x00000009120872a5 */ /* 0x000fce00088e0410 */
[----:B------:R-:W-:Y:S01]  /*1290*/  UMOV UR10, UR8 ;  /* 0x00000008000a7c82 */ /* 0x000fe20008000000 */
[----:B------:R-:W-:-:S05]  /*12a0*/  UMOV UR11, UR9 ;  /* 0x00000009000b7c82 */ /* 0x000fca0008000000 */
.L_x_13:
[----:B------:R-:W-:Y:S01]  /*12b0*/  USHF.R.U64 UR9, UR10, UR22, UR11 ;  /* 0x000000160a097299 */ /* 0x000fe2000800120b */
[----:B------:R-:W-:Y:S01]  /*12c0*/  IMAD.MOV.U32 R4, RZ, RZ, 0x1 ;  /* 0x00000001ff047424 */ /* 0x000fe200078e00ff */
[----:B------:R-:W-:Y:S01]  /*12d0*/  USHF.L.U32 UR8, UR24, UR21, URZ ;  /* 0x0000001518087299 */ /* 0x000fe2000800063f */
[----:B------:R-:W-:Y:S01]  /*12e0*/  IMAD.U32 R19, RZ, RZ, UR4 ;  /* 0x00000004ff137e24 */ /* 0x000fe2000f8e00ff */
[----:B------:R-:W-:Y:S02]  /*12f0*/  ULOP3.LUT UR15, UR25, UR15, URZ, 0xc0, !UPT ;  /* 0x0000000f190f7292 */ /* 0x000fe4000f8ec03f */
[----:B------:R-:W-:Y:S02]  /*1300*/  UIADD3 UR10, -UR9, URZ, URZ ;  /* 0x0000003f090a7290 */ /* 0x000fe4000fffe13f */
[----:B------:R-:W-:Y:S02]  /*1310*/  UIMAD UR15, UR8, UR9, UR15 ;  /* 0x00000009080f72a4 */ /* 0x000fe4000f8e020f */
[----:B------:R-:W-:-:S02]  /*1320*/  ULOP3.LUT UR19, UR20, UR19, URZ, 0xc0, !UPT ;  /* 0x0000001314137292 */ /* 0x000fc4000f8ec03f */
[----:B------:R-:W-:Y:S01]  /*1330*/  UIMAD UR8, UR10, UR23, UR26 ;  /* 0x000000170a0872a4 */ /* 0x000fe2000f8e021a */
[----:B------:R-:W-:Y:S01]  /*1340*/  ULDC UR9, c[0x0][0x610] ;  /* 0x0001840000097ab9 */ /* 0x000fe20000000800 */
[----:B------:R-:W-:Y:S02]  /*1350*/  UISETP.NE.AND UP1, UPT, UR38, URZ, UPT ;  /* 0x0000003f2600728c */ /* 0x000fe4000bf25270 */
[----:B------:R-:W-:Y:S02]  /*1360*/  UIMAD UR7, UR15, UR9, UR7 ;  /* 0x000000090f0772a4 */ /* 0x000fe4000f8e0207 */
[----:B------:R-:W-:-:S04]  /*1370*/  UIMAD UR8, UR8, UR5, UR19 ;  /* 0x00000005080872a4 */ /* 0x000fc8000f8e0213 */
[----:B------:R-:W-:Y:S02]  /*1380*/  USEL UR5, UR8, UR7, !UP1 ;  /* 0x0000000708057287 */ /* 0x000fe4000c800000 */
[----:B------:R-:W-:-:S04]  /*1390*/  USEL UR7, UR7, UR8, !UP1 ;  /* 0x0000000807077287 */ /* 0x000fc8000c800000 */
[----:B------:R-:W-:Y:S02]  /*13a0*/  IMAD.U32 R2, RZ, RZ, UR5 ;  /* 0x00000005ff027e24 */ /* 0x000fe4000f8e00ff */
[----:B------:R-:W-:-:S07]  /*13b0*/  IMAD.U32 R18, RZ, RZ, UR7 ;  /* 0x00000007ff127e24 */ /* 0x000fce000f8e00ff */
.L_x_11:
[----:B------:R-:W-:Y:S05]  /*13c0*/  @!P1 BRA `(.L_x_14) ;  /* 0x00000000000c9947 */ /* 0x000fea0003800000 */
[----:B------:R-:W-:Y:S01]  /*13d0*/  UCGABAR_WAIT ;  /* 0x0000000000007dc7 */ /* 0x000fe20008000000 */
[----:B------:R-:W-:Y:S01]  /*13e0*/  CCTL.IVALL ;  /* 0x00000000ff00798f */ /* 0x000fe20002000000 */
[----:B------:R-:W-:Y:S05]  /*13f0*/  BRA `(.L_x_15) ;  /* 0x0000000000047947 */ /* 0x000fea0003800000 */
.L_x_14:
[----:B------:R-:W-:Y:S06]  /*1400*/  BAR.SYNC.DEFER_BLOCKING 0x0 ;  /* 0x0000000000007b1d */ /* 0x000fec0000010000 */
.L_x_15:
[----:B------:R-:W-:Y:S02]  /*1410*/  ULDC UR4, c[0x0][0x28c] ;  /* 0x0000a30000047ab9 */ /* 0x000fe40000000800 */
[----:B------:R-:W-:-:S04]  /*1420*/  UIADD3 UR4, UR4, 0x7f, URZ ;  /* 0x0000007f04047890 */ /* 0x000fc8000fffe03f */
[----:B------:R-:W-:-:S04]  /*1430*/  USHF.R.S32.HI UR5, URZ, 0x1f, UR4 ;  /* 0x0000001f3f057899 */ /* 0x000fc80008011404 */
[----:B------:R-:W-:-:S04]  /*1440*/  ULEA.HI UR5, UR5, UR4, URZ, 0x7 ;  /* 0x0000000405057291 */ /* 0x000fc8000f8f383f */
[----:B------:R-:W-:Y:S01]  /*1450*/  USHF.R.S32.HI UR37, URZ, 0x7, UR5 ;  /* 0x000000073f257899 */ /* 0x000fe20008011405 */
[----:B------:R-:W-:Y:S11]  /*1460*/  @!P2 BRA `(.L_x_16) ;  /* 0x000000580098a947 */ /* 0x000ff60003800000 */
[----:B------:R-:W-:-:S06]  /*1470*/  UISETP.GT.U32.AND UP1, UPT, UR14, 0x1, UPT ;  /* 0x000000010e00788c */ /* 0x000fcc000bf24070 */
[----:B------:R-:W-:-:S13]  /*1480*/  PLOP3.LUT P0, PT, PT, PT, UP1, 0x80, 0x0 ;  /* 0x000000000000781c */ /* 0x000fda0003f0f018 */
[----:B------:R-:W-:Y:S05]  /*1490*/  @P0 EXIT ;  /* 0x000000000000094d */ /* 0x000fea0003800000 */
.L_x_17:
[----:B------:R-:W-:-:S08]  /*14a0*/  NOP ;  /* 0x0000000000007918 */ /* 0x000fd00000000000 */
[----:B------:R-:W0:Y:S02]  /*14b0*/  USETMAXREG.TRY_ALLOC.CTAPOOL UP1, 0xe8 ;  /* 0x000000e8000079c8 */ /* 0x000e240008020600 */
[----:B0-----:R-:W-:-:S13]  /*14c0*/  PLOP3.LUT P0, PT, PT, PT, UP1, 0x80, 0x0 ;  /* 0x000000000000781c */ /* 0x001fda0003f0f018 */
[----:B------:R-:W-:Y:S05]  /*14d0*/  @!P0 BRA `(.L_x_17) ;  /* 0xfffffffc00f08947 */ /* 0x000fea000383ffff */
[----:B------:R-:W-:-:S13]  /*14e0*/  LOP3.LUT P0, RZ, R4, 0xff, RZ, 0xc0, !PT ;  /* 0x000000ff04ff7812 */ /* 0x000fda000780c0ff */
[----:B------:R-:W-:Y:S05]  /*14f0*/  @!P0 EXIT ;  /* 0x000000000000894d */ /* 0x000fea0003800000 */
[----:B------:R-:W0:Y:S01]  /*1500*/  S2UR UR5, SR_CgaCtaId ;  /* 0x00000000000579c3 */ /* 0x000e220000008800 */
[CC--:B------:R-:W-:Y:S01]  /*1510*/  LEA.HI R0, R6.reuse, R3.reuse, RZ, 0x2 ;  /* 0x0000000306007211 */ /* 0x0c0fe200078f10ff */
[----:B------:R-:W-:Y:S01]  /*1520*/  UMOV UR42, 0x400 ;  /* 0x00000400002a7882 */ /* 0x000fe20000000000 */
[----:B------:R-:W-:Y:S01]  /*1530*/  LEA.HI R6, R6, R3, RZ, 0x5 ;  /* 0x0000000306067211 */ /* 0x000fe200078f28ff */
[----:B------:R-:W-:Y:S01]  /*1540*/  USHF.R.U32.HI UR4, URZ, 0x2, UR37 ;  /* 0x000000023f047899 */ /* 0x000fe20008011625 */
[--C-:B------:R-:W-:Y:S01]  /*1550*/  SHF.R.S32.HI R90, RZ, 0x2, R0.reuse ;  /* 0x00000002ff5a7819 */ /* 0x100fe20000011400 */
[----:B------:R-:W-:Y:S01]  /*1560*/  ULOP3.LUT UR45, UR37, 0x3, URZ, 0xc0, !UPT ;  /* 0x00000003252d7892 */ /* 0x000fe2000f8ec03f */
[----:B------:R-:W-:Y:S01]  /*1570*/  SHF.R.S32.HI R5, RZ, 0x1f, R0 ;  /* 0x0000001fff057819 */ /* 0x000fe20000011400 */
[----:B------:R-:W1:Y:S01]  /*1580*/  LDC.64 R8, c[0x0][0x5c8] ;  /* 0x00017200ff087b82 */ /* 0x000e620000000a00 */
[----:B------:R-:W-:Y:S01]  /*1590*/  LOP3.LUT R0, R0, 0xfffffffc, RZ, 0xc0, !PT ;  /* 0xfffffffc00007812 */ /* 0x000fe200078ec0ff */
[----:B------:R-:W-:Y:S01]  /*15a0*/  UISETP.LT.AND UP1, UPT, UR37, 0x1, UPT ;  /* 0x000000012500788c */ /* 0x000fe2000bf21270 */
[----:B------:R-:W-:Y:S01]  /*15b0*/  LEA.HI R5, R5, R90, RZ, 0x3 ;  /* 0x0000005a05057211 */ /* 0x000fe200078f18ff */
[----:B------:R-:W-:-:S02]  /*15c0*/  ULOP3.LUT UR4, UR4, 0x1, URZ, 0xc0, !UPT ;  /* 0x0000000104047892 */ /* 0x000fc4000f8ec03f */
[----:B------:R-:W-:Y:S01]  /*15d0*/  IMAD.IADD R3, R3, 0x1, -R0 ;  /* 0x0000000103037824 */ /* 0x000fe200078e0a00 */
[----:B------:R-:W-:Y:S01]  /*15e0*/  LOP3.LUT R5, R5, 0xfffffff8, RZ, 0xc0, !PT ;  /* 0xfffffff805057812 */ /* 0x000fe200078ec0ff */
[----:B------:R-:W2:Y:S01]  /*15f0*/  LDC R96, c[0x0][0x288] ;  /* 0x0000a200ff607b82 */ /* 0x000ea20000000800 */
[----:B------:R-:W-:Y:S01]  /*1600*/  VIADD R0, R97, 0xffffffff ;  /* 0xffffffff61007836 */ /* 0x000fe20000000000 */
[----:B------:R-:W-:Y:S01]  /*1610*/  ULDC UR44, c[0x0][0x658] ;  /* 0x00019600002c7ab9 */ /* 0x000fe20000000800 */
[----:B------:R-:W-:Y:S01]  /*1620*/  IMAD.SHL.U32 R92, R3, 0x2, RZ ;  /* 0x00000002035c7824 */ /* 0x000fe200078e00ff */
[----:B------:R-:W-:Y:S01]  /*1630*/  UMOV UR6, 0xffffffff ;  /* 0xffffffff00067882 */ /* 0x000fe20000000000 */
[----:B------:R-:W-:Y:S01]  /*1640*/  IMAD.IADD R90, R90, 0x1, -R5 ;  /* 0x000000015a5a7824 */ /* 0x000fe200078e0a05 */
[C---:B------:R-:W-:Y:S01]  /*1650*/  ISETP.NE.AND P0, PT, R0.reuse, RZ, PT ;  /* 0x000000ff0000720c */ /* 0x040fe20003f05270 */
[----:B------:R-:W-:Y:S01]  /*1660*/  IMAD.SHL.U32 R0, R0, 0x8, RZ ;  /* 0x0000000800007824 */ /* 0x000fe200078e00ff */
[----:B0-----:R-:W-:Y:S01]  /*1670*/  ULEA UR42, UR5, UR42, 0x18 ;  /* 0x0000002a052a7291 */ /* 0x001fe2000f8ec03f */
[----:B------:R-:W-:Y:S01]  /*1680*/  SHF.R.S32.HI R5, RZ, 0x5, R6 ;  /* 0x00000005ff057819 */ /* 0x000fe20000011406 */
[----:B------:R-:W-:Y:S01]  /*1690*/  ULDC UR8, c[0x0][0x284] ;  /* 0x0000a10000087ab9 */ /* 0x000fe20000000800 */
[--C-:B------:R-:W-:Y:S01]  /*16a0*/  SHF.R.S32.HI R91, RZ, 0x1f, R90.reuse ;  /* 0x0000001fff5b7819 */ /* 0x100fe2000001145a */
[----:B------:R-:W-:Y:S01]  /*16b0*/  UIADD3 UR50, UR42, 0x50, URZ ;  /* 0x000000502a327890 */ /* 0x000fe2000fffe03f */
[----:B------:R-:W-:Y:S01]  /*16c0*/  LOP3.LUT R0, R0, 0x8, RZ, 0xc0, !PT ;  /* 0x0000000800007812 */ /* 0x000fe200078ec0ff */
[C-C-:B------:R-:W-:Y:S01]  /*16d0*/  IMAD R99, R5.reuse, -0x10, -R90.reuse ;  /* 0xfffffff005637824 */ /* 0x140fe200078e0a5a */
[----:B------:R-:W-:Y:S01]  /*16e0*/  USEL UR45, UR45, URZ, !UP0 ;  /* 0x0000003f2d2d7287 */ /* 0x000fe2000c000000 */
[----:B------:R-:W-:Y:S01]  /*16f0*/  IMAD.WIDE R90, R5, 0x10, R90 ;  /* 0x00000010055a7825 */ /* 0x000fe200078e025a */
[----:B------:R-:W-:Y:S01]  /*1700*/  USEL UR46, UR37, 0x1, UP1 ;  /* 0x00000001252e7887 */ /* 0x000fe20008800000 */
[C---:B-1----:R-:W-:Y:S01]  /*1710*/  SHF.L.U64.HI R94, R8.reuse, 0x3, R9 ;  /* 0x00000003085e7819 */ /* 0x042fe20000010209 */
[----:B------:R-:W-:Y:S01]  /*1720*/  USHF.L.U32 UR6, UR6, UR44, URZ ;  /* 0x0000002c06067299 */ /* 0x000fe2000800063f */
[----:B------:R-:W-:Y:S01]  /*1730*/  IMAD.SHL.U32 R95, R8, 0x8, RZ ;  /* 0x00000008085f7824 */ /* 0x000fe200078e00ff */
[----:B------:R-:W-:Y:S01]  /*1740*/  UISETP.EQ.U32.AND UP0, UPT, UR4, 0x1, !UP0 ;  /* 0x000000010400788c */ /* 0x000fe2000c702070 */
[----:B------:R-:W-:Y:S01]  /*1750*/  SEL R100, RZ, 0x1, P0 ;  /* 0x00000001ff647807 */ /* 0x000fe20000000000 */
[----:B------:R-:W-:Y:S01]  /*1760*/  VIADD R99, R99, UR8 ;  /* 0x0000000863637c36 */ /* 0x000fe20008000000 */
[----:B------:R-:W-:Y:S01]  /*1770*/  LEA R97, R97, UR50, 0x3 ;  /* 0x0000003261617c11 */ /* 0x000fe2000f8e18ff */
[----:B--2---:R-:W-:Y:S01]  /*1780*/  IMAD R96, R3, -0x2, R96 ;  /* 0xfffffffe03607824 */ /* 0x004fe200078e0260 */
[C---:B------:R-:W-:Y:S01]  /*1790*/  LOP3.LUT R101, R0.reuse, 0x8, RZ, 0x3c, !PT ;  /* 0x0000000800657812 */ /* 0x040fe200078e3cff */
[----:B------:R-:W-:Y:S01]  /*17a0*/  ULDC UR43, c[0x0][0x600] ;  /* 0x00018000002b7ab9 */ /* 0x000fe20000000800 */
[----:B------:R-:W-:Y:S01]  /*17b0*/  LOP3.LUT R98, R0, 0x18, RZ, 0x3c, !PT ;  /* 0x0000001800627812 */ /* 0x000fe200078e3cff */
[----:B------:R-:W-:Y:S01]  /*17c0*/  UMOV UR7, 0x1 ;  /* 0x0000000100077882 */ /* 0x000fe20000000000 */
[----:B------:R-:W-:Y:S01]  /*17d0*/  SHF.R.S32.HI R93, RZ, 0x1f, R92 ;  /* 0x0000001fff5d7819 */ /* 0x000fe2000001145c */
[----:B------:R-:W-:-:S02]  /*17e0*/  ULOP3.LUT UR49, UR40, 0x1, URZ, 0xfc, !UPT ;  /* 0x0000000128317892 */ /* 0x000fc4000f8efc3f */
[----:B------:R-:W-:Y:S02]  /*17f0*/  USHF.L.U32 UR36, UR37, 0x1, URZ ;  /* 0x0000000125247899 */ /* 0x000fe4000800063f */
[----:B------:R-:W-:Y:S02]  /*1800*/  USHF.L.U64.HI UR41, UR52, 0x1, UR39 ;  /* 0x0000000134297899 */ /* 0x000fe40008010227 */
[----:B------:R-:W-:Y:S02]  /*1810*/  UIADD3 UR43, UR43, -0x1, URZ ;  /* 0xffffffff2b2b7890 */ /* 0x000fe4000fffe03f */
[----:B------:R-:W-:Y:S02]  /*1820*/  USHF.L.U32 UR44, UR7, UR44, URZ ;  /* 0x0000002c072c7299 */ /* 0x000fe4000800063f */
[----:B------:R-:W-:Y:S02]  /*1830*/  UIADD3 UR46, -UR46, UR37, URZ ;  /* 0x000000252e2e7290 */ /* 0x000fe4000fffe13f */
[----:B------:R-:W-:-:S02]  /*1840*/  ULOP3.LUT UR47, URZ, UR6, URZ, 0x33, !UPT ;  /* 0x000000063f2f7292 */ /* 0x000fc4000f8e333f */
[----:B------:R-:W-:-:S12]  /*1850*/  USEL UR48, URZ, 0x1, !UP0 ;  /* 0x000000013f307887 */ /* 0x000fd8000c000000 */
.L_x_165:
[----:B------:R-:W-:-:S04]  /*1860*/  SHF.L.U32 R0, R100, 0x1f, RZ ;  /* 0x0000001f64007819 */ /* 0x000fc800000006ff */
[----:B------:R-:W0:Y:S02]  /*1870*/  SYNCS.PHASECHK.TRANS64.TRYWAIT P0, [R97+URZ+-0x8], R0 ;  /* 0xfffff800610075a7 */ /* 0x000e24000800017f */
[----:B012345:R-:W-:Y:S05]  /*1880*/  @!P0 BRA `(.L_x_18) ;  /* 0x0000006800108947 */ /* 0x03ffea0003800000 */
.L_x_187:
[----:B------:R-:W-:Y:S02]  /*1890*/  ULDC UR4, c[0x0][0x28c] ;  /* 0x0000a30000047ab9 */ /* 0x000fe40000000800 */
[----:B------:R-:W-:-:S13]  /*18a0*/  ISETP.LT.AND P0, PT, RZ, UR4, PT ;  /* 0x00000004ff007c0c */ /* 0x000fda000bf01270 */
[----:B------:R-:W-:Y:S05]  /*18b0*/  @P0 BRA `(.L_x_19) ;  /* 0x0000000000400947 */ /* 0x000fea0003800000 */
[----:B0-----:R-:W-:Y:S01]  /*18c0*/  MOV R0, 0x0 ;  /* 0x0000000000007802 */ /* 0x001fe20000000f00 */
[----:B------:R-:W-:Y:S01]  /*18d0*/  ULDC.64 UR4, c[0x4][0x68] ;  /* 0x01001a0000047ab9 */ /* 0x000fe20000000a00 */
[----:B------:R-:W-:Y:S01]  /*18e0*/  ULDC.64 UR6, c[0x4][0x8] ;  /* 0x0100020000067ab9 */ /* 0x000fe20000000a00 */
[----:B------:R-:W-:Y:S01]  /*18f0*/  IMAD.U32 R4, RZ, RZ, UR4 ;  /* 0x00000004ff047e24 */ /* 0x000fe2000f8e00ff */
[----:B------:R0:W1:Y:S01]  /*1900*/  LDC.64 R14, c[0x4][R0] ;  /* 0x01000000000e7b82 */ /* 0x0000620000000a00 */
[----:B------:R-:W-:Y:S01]  /*1910*/  IMAD.U32 R5, RZ, RZ, UR5 ;  /* 0x00000005ff057e24 */ /* 0x000fe2000f8e00ff */
[----:B------:R-:W-:Y:S01]  /*1920*/  ULDC.64 UR4, c[0x4][0x70] ;  /* 0x01001c0000047ab9 */ /* 0x000fe20000000a00 */
[----:B------:R-:W-:Y:S02]  /*1930*/  IMAD.U32 R10, RZ, RZ, UR6 ;  /* 0x00000006ff0a7e24 */ /* 0x000fe4000f8e00ff */
[----:B------:R-:W-:Y:S02]  /*1940*/  IMAD.U32 R6, RZ, RZ, UR4 ;  /* 0x00000004ff067e24 */ /* 0x000fe4000f8e00ff */
[----:B------:R-:W-:-:S02]  /*1950*/  IMAD.U32 R7, RZ, RZ, UR5 ;  /* 0x00000005ff077e24 */ /* 0x000fc4000f8e00ff */
[----:B------:R-:W-:Y:S02]  /*1960*/  IMAD.U32 R11, RZ, RZ, UR7 ;  /* 0x00000007ff0b7e24 */ /* 0x000fe4000f8e00ff */
[----:B------:R-:W-:Y:S02]  /*1970*/  IMAD.MOV.U32 R8, RZ, RZ, 0x1e1 ;  /* 0x000001e1ff087424 */ /* 0x000fe400078e00ff */
[----:B------:R-:W-:Y:S02]  /*1980*/  IMAD.MOV.U32 R12, RZ, RZ, 0x1 ;  /* 0x00000001ff0c7424 */ /* 0x000fe400078e00ff */
[----:B0-----:R-:W-:-:S07]  /*1990*/  IMAD.MOV.U32 R13, RZ, RZ, RZ ;  /* 0x000000ffff0d7224 */ /* 0x001fce00078e00ff */
[----:B------:R-:W-:-:S07]  /*19a0*/  LEPC R20, `(.L_x_19) ;  /* 0x000000001014794e */ /* 0x000fce0000000000 */
[----:B-1---5:R-:W-:Y:S05]  /*19b0*/  CALL.ABS.NOINC R14 ;  /* 0x000000000e007343 */ /* 0x022fea0003c00000 */
.L_x_19:
[----:B0-----:R-:W-:-:S05]  /*19c0*/  IMAD.U32 R0, RZ, RZ, UR49 ;  /* 0x00000031ff007e24 */ /* 0x001fca000f8e00ff */
[----:B------:R-:W-:-:S13]  /*19d0*/  ISETP.NE.AND P0, PT, R0, 0x3, PT ;  /* 0x000000030000780c */ /* 0x000fda0003f05270 */
[----:B------:R-:W-:Y:S05]  /*19e0*/  @!P0 BRA `(.L_x_20) ;  /* 0x0000000000048947 */ /* 0x000fea0003800000 */
[----:B------:R-:W-:Y:S01]  /*19f0*/  BPT.TRAP 0x1 ;  /* 0x000000040000795c */ /* 0x000fe20000300000 */
.L_x_20:
[----:B------:R-:W-:Y:S02]  /*1a00*/  IMAD.U32 R3, RZ, RZ, UR45 ;  /* 0x0000002dff037e24 */ /* 0x000fe4000f8e00ff */
[----:B------:R-:W-:-:S03]  /*1a10*/  IMAD.U32 R0, RZ, RZ, UR48 ;  /* 0x00000030ff007e24 */ /* 0x000fc6000f8e00ff */
[----:B------:R-:W-:Y:S02]  /*1a20*/  LEA R3, R3, UR42, 0x3 ;  /* 0x0000002a03037c11 */ /* 0x000fe4000f8e18ff */
[----:B------:R-:W-:-:S04]  /*1a30*/  SHF.L.U32 R0, R0, 0x1f, RZ ;  /* 0x0000001f00007819 */ /* 0x000fc800000006ff */
[----:B------:R0:W1:Y:S01]  /*1a40*/  SYNCS.PHASECHK.TRANS64.TRYWAIT P1, [R3+URZ], R0 ;  /* 0x00000000030075a7 */ /* 0x000062000802017f */
[----:B------:R-:W-:Y:S05]  /*1a50*/  @!P0 BRA `(.L_x_21) ;  /* 0x0000000000048947 */ /* 0x000fea0003800000 */
[----:B------:R-:W-:Y:S01]  /*1a60*/  BPT.TRAP 0x1 ;  /* 0x000000040000795c */ /* 0x000fe20000300000 */
.L_x_21:
[----:B------:R-:W-:-:S05]  /*1a70*/  IMAD.U32 R4, RZ, RZ, UR46 ;  /* 0x0000002eff047e24 */ /* 0x000fca000f8e00ff */
[----:B------:R-:W-:Y:S01]  /*1a80*/  ISETP.GE.AND P2, PT, R4, 0x1, PT ;  /* 0x000000010400780c */ /* 0x000fe20003f46270 */
[----:B-1----:R-:W-:-:S12]  /*1a90*/  @P1 BRA `(.L_x_22) ;  /* 0x0000000000081947 */ /* 0x002fd80003800000 */
[----:B------:R-:W1:Y:S02]  /*1aa0*/  SYNCS.PHASECHK.TRANS64.TRYWAIT P1, [R3+URZ], R0 ;  /* 0x00000000030075a7 */ /* 0x000e64000802017f */
[----:B-1----:R-:W-:Y:S05]  /*1ab0*/  @!P1 BRA `(.L_x_23) ;  /* 0x0000006400989947 */ /* 0x002fea0003800000 */
.L_x_22:
[----:B------:R-:W-:Y:S05]  /*1ac0*/  WARPSYNC.ALL ;  /* 0x0000000000007948 */ /* 0x000fea0003800000 */
[----:B------:R-:W-:Y:S01]  /*1ad0*/  UIADD3 UR4, UR42, 0x180, URZ ;  /* 0x000001802a047890 */ /* 0x000fe2000fffe03f */
[----:B------:R-:W-:Y:S01]  /*1ae0*/  WARPGROUP.ARRIVE ;  /* 0x00000000000079c5 */ /* 0x000fe20000000000 */
[----:B------:R-:W-:Y:S02]  /*1af0*/  UIADD3 UR5, UR42, 0x10180, URZ ;  /* 0x000101802a057890 */ /* 0x000fe4000fffe03f */
[----:B------:R-:W-:Y:S02]  /*1b00*/  USHF.R.U32.HI UR4, URZ, 0x4, UR4 ;  /* 0x000000043f047899 */ /* 0x000fe40008011604 */
[----:B------:R-:W-:-:S02]  /*1b10*/  USHF.R.U32.HI UR5, URZ, 0x4, UR5 ;  /* 0x000000043f057899 */ /* 0x000fc40008011605 */
[----:B------:R-:W-:Y:S02]  /*1b20*/  ULOP3.LUT UR4, UR4, 0x3fff, URZ, 0xc0, !UPT ;  /* 0x00003fff04047892 */ /* 0x000fe4000f8ec03f */
[----:B------:R-:W-:Y:S02]  /*1b30*/  ULOP3.LUT UR5, UR5, 0x3fff, URZ, 0xc0, !UPT ;  /* 0x00003fff05057892 */ /* 0x000fe4000f8ec03f */
[----:B------:R-:W-:Y:S02]  /*1b40*/  ULOP3.LUT UR8, UR4, 0x10000, URZ, 0xfc, !UPT ;  /* 0x0001000004087892 */ /* 0x000fe4000f8efc3f */
[----:B------:R-:W-:Y:S02]  /*1b50*/  ULOP3.LUT UR9, UR5, 0x10000, URZ, 0xfc, !UPT ;  /* 0x0001000005097892 */ /* 0x000fe4000f8efc3f */
[----:B------:R-:W-:Y:S02]  /*1b60*/  ULEA UR11, UR45, UR8, 0xa ;  /* 0x000000082d0b7291 */ /* 0x000fe4000f8e503f */
[----:B------:R-:W-:Y:S01]  /*1b70*/  ULEA UR10, UR45, UR9, 0xb ;  /* 0x000000092d0a7291 */ /* 0x000fe2000f8e583f */
[----:B------:R-:W-:Y:S01]  /*1b80*/  UMOV UR5, 0x40000040 ;  /* 0x4000004000057882 */ /* 0x000fe20000000000 */
[----:B------:R-:W-:-:S03]  /*1b90*/  UMOV UR7, 0x40000040 ;  /* 0x4000004000077882 */ /* 0x000fc60000000000 */
[----:B------:R-:W-:Y:S02]  /*1ba0*/  UMOV UR4, UR11 ;  /* 0x0000000b00047c82 */ /* 0x000fe40008000000 */
[----:B------:R-:W-:Y:S02]  /*1bb0*/  UMOV UR6, UR10 ;  /* 0x0000000a00067c82 */ /* 0x000fe40008000000 */
[----:B------:R-:W-:Y:S01]  /*1bc0*/  HGMMA.64x128x16.F32.BF16 R24, gdesc[UR4], RZ, !UPT, gsb0 ;  /* 0x01e00000041879f0 */ /* 0x000fe2000c0018ff */
[----:B------:R-:W-:Y:S02]  /*1bd0*/  UIADD3 UR4, UR11, 0x2, URZ ;  /* 0x000000020b047890 */ /* 0x000fe4000fffe03f */
[----:B------:R-:W-:Y:S01]  /*1be0*/  UIADD3 UR6, UR10, 0x2, URZ ;  /* 0x000000020a067890 */ /* 0x000fe2000fffe03f */
[----:B------:R-:W-:Y:S01]  /*1bf0*/  UMOV UR5, 0x40000040 ;  /* 0x4000004000057882 */ /* 0x000fe20000000000 */
[----:B------:R-:W-:Y:S01]  /*1c00*/  UMOV UR7, 0x40000040 ;  /* 0x4000004000077882 */ /* 0x000fe20000000000 */
[----:B------:R-:W-:-:S02]  /*1c10*/  WARPGROUP.DEPBAR.LE gsb0, 0x0 ;  /* 0x00008000000079c5 */ /* 0x000fc40000010000 */
[----:B------:R-:W-:-:S06]  /*1c20*/  WARPGROUP.ARRIVE ;  /* 0x00000000000079c5 */ /* 0x000fcc0000000000 */
[----:B------:R-:W-:Y:S01]  /*1c30*/  HGMMA.64x128x16.F32.BF16 R24, gdesc[UR4], R24, gsb0 ;  /* 0x01e00000041879f0 */ /* 0x000fe20008001818 */
[----:B------:R-:W-:Y:S02]  /*1c40*/  UIADD3 UR4, UR11, 0x4, URZ ;  /* 0x000000040b047890 */ /* 0x000fe4000fffe03f */
[----:B------:R-:W-:Y:S01]  /*1c50*/  UIADD3 UR6, UR10, 0x4, URZ ;  /* 0x000000040a067890 */ /* 0x000fe2000fffe03f */
[----:B------:R-:W-:Y:S01]  /*1c60*/  UMOV UR5, 0x40000040 ;  /* 0x4000004000057882 */ /* 0x000fe20000000000 */
[----:B------:R-:W-:Y:S01]  /*1c70*/  UMOV UR7, 0x40000040 ;  /* 0x4000004000077882 */ /* 0x000fe20000000000 */
[----:B------:R-:W-:Y:S02]  /*1c80*/  WARPGROUP.DEPBAR.LE gsb0, 0x0 ;  /* 0x00008000000079c5 */ /* 0x000fe40000010000 */
        /* <DEDUP_REMOVED lines=36> */
[----:B------:R-:W-:Y:S03]  /*1ed0*/  HGMMA.64x128x16.F32.BF16 R24, gdesc[UR4], R24, gsb0 ;  /* 0x01e00000041879f0 */ /* 0x000fe60008001818 */
[----:B------:R-:W-:Y:S02]  /*1ee0*/  WARPGROUP.DEPBAR.LE gsb0, 0x0 ;  /* 0x00008000000079c5 */ /* 0x000fe40000010000 */
[----:B------:R-:W-:Y:S05]  /*1ef0*/  @!P2 BRA `(.L_x_24) ;  /* 0x000000040088a947 */ /* 0x000fea0003800000 */
[----:B------:R-:W-:Y:S01]  /*1f00*/  UIADD3 UR10, UR45, 0x1, URZ ;  /* 0x000000012d0a7890 */ /* 0x000fe2000fffe03f */
[----:B01----:R-:W-:Y:S02]  /*1f10*/  IMAD.U32 R0, RZ, RZ, UR46 ;  /* 0x0000002eff007e24 */ /* 0x003fe4000f8e00ff */
[----:B------:R-:W-:Y:S01]  /*1f20*/  IMAD.U32 R3, RZ, RZ, UR45 ;  /* 0x0000002dff037e24 */ /* 0x000fe2000f8e00ff */
[----:B------:R-:W-:-:S04]  /*1f30*/  UISETP.NE.AND UP0, UPT, UR10, 0x4, UPT ;  /* 0x000000040a00788c */ /* 0x000fc8000bf05270 */
[----:B------:R-:W-:Y:S02]  /*1f40*/  USEL UR4, URZ, 0x1, UP0 ;  /* 0x000000013f047887 */ /* 0x000fe40008000000 */
[----:B------:R-:W-:Y:S02]  /*1f50*/  USEL UR10, UR10, URZ, UP0 ;  /* 0x0000003f0a0a7287 */ /* 0x000fe40008000000 */
[----:B------:R-:W-:-:S06]  /*1f60*/  ULOP3.LUT UR4, UR48, UR4, URZ, 0x3c, !UPT ;  /* 0x0000000430047292 */ /* 0x000fcc000f8e3c3f */
[----:B------:R-:W-:-:S07]  /*1f70*/  IMAD.U32 R6, RZ, RZ, UR4 ;  /* 0x00000004ff067e24 */ /* 0x000fce000f8e00ff */
.L_x_31:
[----:B------:R-:W-:Y:S05]  /*1f80*/  @!P0 BRA `(.L_x_25) ;  /* 0x0000000000048947 */ /* 0x000fea0003800000 */
[----:B------:R-:W-:Y:S01]  /*1f90*/  BPT.TRAP 0x1 ;  /* 0x000000040000795c */ /* 0x000fe20000300000 */
.L_x_25:
[----:B------:R-:W-:Y:S01]  /*1fa0*/  ULEA UR4, UR10, UR42, 0x3 ;  /* 0x0000002a0a047291 */ /* 0x000fe2000f8e183f */
[----:B------:R-:W-:-:S08]  /*1fb0*/  SHF.L.U32 R4, R6, 0x1f, RZ ;  /* 0x0000001f06047819 */ /* 0x000fd000000006ff */
[----:B------:R0:W1:Y:S01]  /*1fc0*/  SYNCS.PHASECHK.TRANS64.TRYWAIT P1, [UR4], R4 ;  /* 0x00000004ff0075a7 */ /* 0x0000620008020144 */
[----:B------:R-:W-:Y:S05]  /*1fd0*/  @!P0 BRA `(.L_x_26) ;  /* 0x0000000000048947 */ /* 0x000fea0003800000 */
[----:B------:R-:W-:Y:S01]  /*1fe0*/  BPT.TRAP 0x1 ;  /* 0x000000040000795c */ /* 0x000fe20000300000 */
.L_x_26:
[----:B-1----:R-:W-:Y:S05]  /*1ff0*/  @P1 BRA `(.L_x_27) ;  /* 0x0000000000081947 */ /* 0x002fea0003800000 */
[----:B------:R-:W1:Y:S02]  /*2000*/  SYNCS.PHASECHK.TRANS64.TRYWAIT P1, [UR4], R4 ;  /* 0x00000004ff0075a7 */ /* 0x000e640008020144 */
[----:B-1----:R-:W-:Y:S05]  /*2010*/  @!P1 BRA `(.L_x_28) ;  /* 0x0000006000549947 */ /* 0x002fea0003800000 */
.L_x_27:
[----:B------:R-:W-:Y:S01]  /*2020*/  ULEA UR12, UR10, UR8, 0xa ;  /* 0x000000080a0c7291 */ /* 0x000fe2000f8e503f */
[----:B------:R-:W-:Y:S01]  /*2030*/  WARPGROUP.ARRIVE ;  /* 0x00000000000079c5 */ /* 0x000fe20000000000 */
[----:B------:R-:W-:Y:S01]  /*2040*/  ULEA UR11, UR10, UR9, 0xb ;  /* 0x000000090a0b7291 */ /* 0x000fe2000f8e583f */
[----:B------:R-:W-:Y:S01]  /*2050*/  UMOV UR5, 0x40000040 ;  /* 0x4000004000057882 */ /* 0x000fe20000000000 */
[----:B------:R-:W-:-:S03]  /*2060*/  UMOV UR7, 0x40000040 ;  /* 0x4000004000077882 */ /* 0x000fc60000000000 */
[----:B------:R-:W-:Y:S02]  /*2070*/  UMOV UR4, UR12 ;  /* 0x0000000c00047c82 */ /* 0x000fe40008000000 */
[----:B------:R-:W-:Y:S02]  /*2080*/  UMOV UR6, UR11 ;  /* 0x0000000b00067c82 */ /* 0x000fe40008000000 */
[----:B------:R-:W-:Y:S01]  /*2090*/  HGMMA.64x128x16.F32.BF16 R24, gdesc[UR4], R24, gsb0 ;  /* 0x01e00000041879f0 */ /* 0x000fe20008001818 */
        /* <DEDUP_REMOVED lines=51> */
[----:B------:R-:W-:Y:S01]  /*23d0*/  BPT.TRAP 0x1 ;  /* 0x000000040000795c */ /* 0x000fe20000300000 */
.L_x_29:
[----:B------:R-:W-:Y:S01]  /*23e0*/  ISETP.NE.AND P1, PT, R23, RZ, PT ;  /* 0x000000ff1700720c */ /* 0x000fe20003f25270 */
[----:B------:R-:W-:-:S12]  /*23f0*/  UISETP.GT.U32.AND UP0, UPT, UR40, 0x1, UPT ;  /* 0x000000012800788c */ /* 0x000fd8000bf04070 */
[----:B01----:R-:W-:-:S05]  /*2400*/  @P1 LEA R4, R3, UR42, 0x3 ;  /* 0x0000002a03041c11 */ /* 0x003fca000f8e18ff */
[----:B------:R-:W-:-:S05]  /*2410*/  @P1 VIADD R5, R4, 0x20 ;  /* 0x0000002004051836 */ /* 0x000fca0000000000 */
[----:B------:R-:W-:-:S04]  /*2420*/  @P1 PRMT R5, R22, 0x654, R5 ;  /* 0x0000065416051816 */ /* 0x000fc80000000005 */
[----:B------:R0:W-:Y:S01]  /*2430*/  @P1 SYNCS.ARRIVE.TRANS64.RED.A1T0 RZ, [R5+URZ], RZ ;  /* 0x000000ff05ff19a7 */ /* 0x0001e2000810043f */
[----:B------:R-:W-:-:S13]  /*2440*/  PLOP3.LUT P1, PT, PT, PT, UP0, 0x80, 0x0 ;  /* 0x000000000000781c */ /* 0x000fda0003f2f008 */
[----:B0-----:R-:W-:Y:S05]  /*2450*/  @P1 BRA `(.L_x_30) ;  /* 0x0000000000041947 */ /* 0x001fea0003800000 */
[----:B------:R-:W-:Y:S01]  /*2460*/  BPT.TRAP 0x1 ;  /* 0x000000040000795c */ /* 0x000fe20000300000 */
.L_x_30:
[----:B------:R-:W-:Y:S01]  /*2470*/  UIADD3 UR10, UR10, 0x1, URZ ;  /* 0x000000010a0a7890 */ /* 0x000fe2000fffe03f */
[C---:B------:R-:W-:Y:S01]  /*2480*/  ISETP.GT.AND P2, PT, R0.reuse, 0x1, PT ;  /* 0x000000010000780c */ /* 0x040fe20003f44270 */
[----:B------:R-:W-:Y:S02]  /*2490*/  VIADD R3, R3, 0x1 ;  /* 0x0000000103037836 */ /* 0x000fe40000000000 */
[----:B------:R-:W-:Y:S01]  /*24a0*/  UISETP.NE.AND UP0, UPT, UR10, 0x4, UPT ;  /* 0x000000040a00788c */ /* 0x000fe2000bf05270 */
[----:B------:R-:W-:Y:S02]  /*24b0*/  VIADD R0, R0, 0xffffffff ;  /* 0xffffffff00007836 */ /* 0x000fe40000000000 */
[C---:B------:R-:W-:Y:S01]  /*24c0*/  ISETP.NE.AND P1, PT, R3.reuse, 0x4, PT ;  /* 0x000000040300780c */ /* 0x040fe20003f25270 */
[----:B------:R-:W-:Y:S02]  /*24d0*/  USEL UR4, URZ, 0x1, UP0 ;  /* 0x000000013f047887 */ /* 0x000fe40008000000 */
[----:B------:R-:W-:Y:S01]  /*24e0*/  USEL UR10, UR10, URZ, UP0 ;  /* 0x0000003f0a0a7287 */ /* 0x000fe20008000000 */
[----:B------:R-:W-:-:S03]  /*24f0*/  SEL R3, R3, RZ, P1 ;  /* 0x000000ff03037207 */ /* 0x000fc60000800000 */
[----:B------:R-:W-:Y:S01]  /*2500*/  LOP3.LUT R6, R6, UR4, RZ, 0x3c, !PT ;  /* 0x0000000406067c12 */ /* 0x000fe2000f8e3cff */
[----:B------:R-:W-:Y:S07]  /*2510*/  @P2 BRA `(.L_x_31) ;  /* 0xfffffff800982947 */ /* 0x000fee000383ffff */
.L_x_24:
[----:B01----:R-:W0:Y:S01]  /*2520*/  LDC R0, c[0x0][0x28c] ;  /* 0x0000a300ff007b82 */ /* 0x003e220000000800 */
[----:B------:R1:W-:Y:S01]  /*2530*/  SYNCS.ARRIVE.TRANS64.A1T0 RZ, [R101+UR50], RZ ;  /* 0x000000ff65ff79a7 */ /* 0x0003e20008100032 */
[----:B0-----:R-:W-:-:S13]  /*2540*/  ISETP.GE.AND P1, PT, R0, 0x1, PT ;  /* 0x000000010000780c */ /* 0x001fda0003f26270 */
[----:B-1----:R-:W-:Y:S05]  /*2550*/  @!P1 BRA `(.L_x_32) ;  /* 0x0000000000409947 */ /* 0x002fea0003800000 */
[----:B------:R-:W-:Y:S05]  /*2560*/  @!P0 BRA `(.L_x_33) ;  /* 0x0000000000048947 */ /* 0x000fea0003800000 */
[----:B------:R-:W-:Y:S01]  /*2570*/  BPT.TRAP 0x1 ;  /* 0x000000040000795c */ /* 0x000fe20000300000 */
.L_x_33:
[----:B------:R-:W-:Y:S01]  /*2580*/  ISETP.NE.AND P0, PT, R23, RZ, PT ;  /* 0x000000ff1700720c */ /* 0x000fe20003f05270 */
[----:B------:R-:W-:-:S12]  /*2590*/  IMAD.U32 R3, RZ, RZ, UR42 ;  /* 0x0000002aff037e24 */ /* 0x000fd8000f8e00ff */
[----:B------:R-:W-:-:S05]  /*25a0*/  VOTEU.ANY UP0, P0 ;  /* 0x00000000003f7886 */ /* 0x000fca0000000100 */
[----:B------:R-:W-:Y:S02]  /*25b0*/  @UP0 UIADD3 UR4, UR46, UR45, URZ ;  /* 0x0000002d2e040290 */ /* 0x000fe4000fffe03f */
[----:B------:R-:W-:-:S04]  /*25c0*/  UISETP.GT.U32.AND UP0, UPT, UR40, 0x1, UPT ;  /* 0x000000012800788c */ /* 0x000fc8000bf04070 */
[----:B------:R-:W-:-:S04]  /*25d0*/  IMAD.U32 R0, RZ, RZ, UR4 ;  /* 0x00000004ff007e24 */ /* 0x000fc8000f8e00ff */
[----:B------:R-:W-:-:S05]  /*25e0*/  @P0 IMAD.SHL.U32 R0, R0, 0x8, RZ ;  /* 0x0000000800000824 */ /* 0x000fca00078e00ff */
[----:B------:R-:W-:-:S04]  /*25f0*/  @P0 LOP3.LUT R0, R0, 0x18, RZ, 0xc0, !PT ;  /* 0x0000001800000812 */ /* 0x000fc800078ec0ff */
[----:B------:R-:W-:-:S04]  /*2600*/  @P0 IADD3 R3, R3, 0x20, R0 ;  /* 0x0000002003030810 */ /* 0x000fc80007ffe000 */
[----:B------:R-:W-:-:S04]  /*2610*/  @P0 PRMT R3, R22, 0x654, R3 ;  /* 0x0000065416030816 */ /* 0x000fc80000000003 */
[----:B------:R0:W-:Y:S01]  /*2620*/  @P0 SYNCS.ARRIVE.TRANS64.RED.A1T0 RZ, [R3+URZ], RZ ;  /* 0x000000ff03ff09a7 */ /* 0x0001e2000810043f */
[----:B------:R-:W-:-:S13]  /*2630*/  PLOP3.LUT P0, PT, PT, PT, UP0, 0x80, 0x0 ;  /* 0x000000000000781c */ /* 0x000fda0003f0f008 */
[----:B0-----:R-:W-:Y:S05]  /*2640*/  @P0 BRA `(.L_x_32) ;  /* 0x0000000000040947 */ /* 0x001fea0003800000 */
[----:B------:R-:W-:Y:S01]  /*2650*/  BPT.TRAP 0x1 ;  /* 0x000000040000795c */ /* 0x000fe20000300000 */
.L_x_32:
[----:B------:R-:W-:Y:S02]  /*2660*/  SHF.L.U32 R0, R100, 0x1f, RZ ;  /* 0x0000001f64007819 */ /* 0x000fe400000006ff */
[----:B------:R-:W-:Y:S02]  /*2670*/  SHF.R.S32.HI R9, RZ, 0x1f, R19 ;  /* 0x0000001fff097819 */ /* 0x000fe40000011413 */
[----:B------:R-:W0:Y:S02]  /*2680*/  SYNCS.PHASECHK.TRANS64.TRYWAIT P0, [R97+URZ+0x8], R0 ;  /* 0x00000800610075a7 */ /* 0x000e24000800017f */
[----:B0-----:R-:W-:Y:S05]  /*2690*/  @!P0 BRA `(.L_x_34) ;  /* 0x0000005800cc8947 */ /* 0x001fea0003800000 */
.L_x_188:
[----:B------:R-:W-:Y:S01]  /*26a0*/  ULDC.64 UR4, c[0x0][0x5d0] ;  /* 0x0001740000047ab9 */ /* 0x000fe20000000a00 */
[----:B------:R-:W-:Y:S01]  /*26b0*/  ULDC UR6, c[0x0][0x284] ;  /* 0x0000a10000067ab9 */ /* 0x000fe20000000800 */
[----:B0-----:R-:W-:Y:S02]  /*26c0*/  IMAD R0, R9, UR4, RZ ;  /* 0x0000000409007c24 */ /* 0x001fe4000f8e02ff */
[----:B------:R-:W-:Y:S02]  /*26d0*/  IMAD.SHL.U32 R10, R2, 0x80, RZ ;  /* 0x00000080020a7824 */ /* 0x000fe400078e00ff */
[C---:B------:R-:W-:Y:S02]  /*26e0*/  IMAD R5, R19.reuse, UR5, R0 ;  /* 0x0000000513057c24 */ /* 0x040fe4000f8e0200 */
[----:B------:R-:W-:Y:S01]  /*26f0*/  IMAD.SHL.U32 R0, R18, 0x40, RZ ;  /* 0x0000004012007824 */ /* 0x000fe200078e00ff */
[----:B------:R-:W-:Y:S01]  /*2700*/  SHF.R.S32.HI R11, RZ, 0x1f, R10 ;  /* 0x0000001fff0b7819 */ /* 0x000fe2000001140a */
[----:B------:R-:W-:Y:S01]  /*2710*/  IMAD.WIDE.U32 R2, R19, UR4, R92 ;  /* 0x0000000413027c25 */ /* 0x000fe2000f8e005c */
[----:B------:R-:W-:-:S02]  /*2720*/  ULDC.64 UR4, c[0x0][0x5c8] ;  /* 0x0001720000047ab9 */ /* 0x000fc40000000a00 */
[----:B------:R-:W-:Y:S01]  /*2730*/  ISETP.GE.AND P0, PT, R0, UR6, PT ;  /* 0x0000000600007c0c */ /* 0x000fe2000bf06270 */
[----:B------:R-:W-:Y:S01]  /*2740*/  ULDC UR6, c[0x0][0x288] ;  /* 0x0000a20000067ab9 */ /* 0x000fe20000000800 */
[----:B------:R-:W-:Y:S01]  /*2750*/  IADD3 R2, P1, R10, R2, RZ ;  /* 0x000000020a027210 */ /* 0x000fe20007f3e0ff */
[----:B------:R-:W-:Y:S01]  /*2760*/  IMAD.WIDE R20, R18, 0x40, R90 ;  /* 0x0000004012147825 */ /* 0x000fe200078e025a */
[----:B------:R-:W-:Y:S02]  /*2770*/  ISETP.GE.OR P0, PT, R10, UR6, P0 ;  /* 0x000000060a007c0c */ /* 0x000fe40008706670 */
[----:B------:R-:W-:Y:S01]  /*2780*/  IADD3.X R3, R11, R3, R5, P1, !PT ;  /* 0x000000030b037210 */ /* 0x000fe20000ffe405 */
[----:B------:R-:W-:-:S04]  /*2790*/  IMAD R7, R21, UR4, RZ ;  /* 0x0000000415077c24 */ /* 0x000fc8000f8e02ff */
[C---:B------:R-:W-:Y:S02]  /*27a0*/  IMAD R7, R20.reuse, UR5, R7 ;  /* 0x0000000514077c24 */ /* 0x040fe4000f8e0207 */
[----:B------:R-:W-:-:S04]  /*27b0*/  IMAD.WIDE.U32 R102, R20, UR4, R2 ;  /* 0x0000000414667c25 */ /* 0x000fc8000f8e0002 */
[----:B------:R-:W-:Y:S05]  /*27c0*/  @P0 BRA `(.L_x_35) ;  /* 0x0000003c00e00947 */ /* 0x000fea0003800000 */
[----:B-----5:R-:W-:Y:S01]  /*27d0*/  FSETP.NEU.AND P1, PT, R89, RZ, PT ;  /* 0x000000ff5900720b */ /* 0x020fe20003f2d000 */
[----:B------:R-:W-:Y:S01]  /*27e0*/  IMAD.IADD R14, R96, 0x1, -R10 ;  /* 0x00000001600e7824 */ /* 0x000fe200078e0a0a */
[----:B------:R-:W-:Y:S01]  /*27f0*/  BSSY B0, `(.L_x_35) ;  /* 0x00003f5000007945 */ /* 0x000fe20003800000 */
[----:B------:R-:W-:Y:S02]  /*2800*/  IMAD.IADD R0, R99, 0x1, -R0 ;  /* 0x0000000163007824 */ /* 0x000fe400078e0a00 */
[----:B------:R-:W-:Y:S01]  /*2810*/  IMAD.IADD R7, R103, 0x1, R7 ;  /* 0x0000000167077824 */ /* 0x000fe200078e0207 */
[----:B------:R-:W-:-:S04]  /*2820*/  ISETP.GT.AND P0, PT, R14, RZ, PT ;  /* 0x000000ff0e00720c */ /* 0x000fc80003f04270 */
[----:B------:R-:W-:-:S03]  /*2830*/  ISETP.GT.AND P2, PT, R0, RZ, P0 ;  /* 0x000000ff0000720c */ /* 0x000fc60000744270 */
[----:B------:R-:W-:Y:S10]  /*2840*/  @!P1 BRA `(.L_x_36) ;  /* 0x0000002c00249947 */ /* 0x000ff40003800000 */
[----:B------:R-:W0:Y:S01]  /*2850*/  LDC.64 R104, c[0x0][0x5b8] ;  /* 0x00016e00ff687b82 */ /* 0x000e220000000a00 */
[----:B------:R-:W-:-:S07]  /*2860*/  ULDC.64 UR4, c[0x0][0x5c0] ;  /* 0x0001700000047ab9 */ /* 0x000fce0000000a00 */
[----:B------:R-:W1:Y:S08]  /*2870*/  LDC.64 R106, c[0x0][0x5b0] ;  /* 0x00016c00ff6a7b82 */ /* 0x000e700000000a00 */
[----:B------:R-:W2:Y:S01]  /*2880*/  LDC.64 R108, c[0x0][0x5a8] ;  /* 0x00016a00ff6c7b82 */ /* 0x000ea20000000a00 */
[-C--:B0-----:R-:W-:Y:S02]  /*2890*/  IMAD R4, R9, R104.reuse, RZ ;  /* 0x0000006809047224 */ /* 0x081fe400078e02ff */
[----:B------:R-:W-:-:S04]  /*28a0*/  IMAD.WIDE.U32 R2, R19, R104, R92 ;  /* 0x0000006813027225 */ /* 0x000fc800078e005c */
[----:B------:R-:W-:Y:S01]  /*28b0*/  IMAD R103, R19, R105, R4 ;  /* 0x0000006913677224 */ /* 0x000fe200078e0204 */
[----:B------:R-:W-:Y:S01]  /*28c0*/  IADD3 R4, P1, R10, R2, RZ ;  /* 0x000000020a047210 */ /* 0x000fe20007f3e0ff */
[----:B-1----:R-:W-:-:S03]  /*28d0*/  IMAD R2, R21, R106, RZ ;  /* 0x0000006a15027224 */ /* 0x002fc600078e02ff */
[----:B------:R-:W-:Y:S01]  /*28e0*/  IADD3.X R5, R11, R3, R103, P1, !PT ;  /* 0x000000030b057210 */ /* 0x000fe20000ffe467 */
[C---:B------:R-:W-:Y:S02]  /*28f0*/  IMAD R105, R20.reuse, R107, R2 ;  /* 0x0000006b14697224 */ /* 0x040fe400078e0202 */
[----:B------:R-:W-:-:S04]  /*2900*/  IMAD.WIDE.U32 R2, R20, R106, R4 ;  /* 0x0000006a14027225 */ /* 0x000fc800078e0004 */
[----:B------:R-:W-:Y:S01]  /*2910*/  IMAD.IADD R3, R3, 0x1, R105 ;  /* 0x0000000103037824 */ /* 0x000fe200078e0269 */
[----:B--2---:R-:W-:-:S04]  /*2920*/  LEA R8, P1, R2, R108, 0x1 ;  /* 0x0000006c02087211 */ /* 0x004fc800078208ff */
[----:B------:R-:W-:-:S05]  /*2930*/  LEA.HI.X R9, R2, R109, R3, 0x1, P1 ;  /* 0x0000006d02097211 */ /* 0x000fca00008f0c03 */
[----:B------:R-:W2:Y:S01]  /*2940*/  @P2 LDG.E.LTC128B.U16 R15, desc[UR54][R8.64] ;  /* 0x00000036080f2981 */ /* 0x000ea2000c1e1520 */
[----:B------:R-:W-:Y:S01]  /*2950*/  IMAD.WIDE.U32 R2, R20, R106, R10 ;  /* 0x0000006a14027225 */ /* 0x000fe200078e000a */
[----:B------:R-:W-:Y:S02]  /*2960*/  BSSY B1, `(.L_x_37) ;  /* 0x0000015000017945 */ /* 0x000fe40003800000 */
[----:B------:R-:W-:-:S04]  /*2970*/  IADD3 R12, P1, R92, R2, RZ ;  /* 0x000000025c0c7210 */ /* 0x000fc80007f3e0ff */
[----:B------:R-:W-:Y:S02]  /*2980*/  IADD3.X R13, R93, R105, R3, P1, !PT ;  /* 0x000000695d0d7210 */ /* 0x000fe40000ffe403 */
[----:B------:R-:W-:Y:S01]  /*2990*/  LEA R6, P1, R102, UR4, 0x1 ;  /* 0x0000000466067c11 */ /* 0x000fe2000f8208ff */
[----:B------:R-:W-:-:S03]  /*29a0*/  IMAD.WIDE.U32 R12, R19, R104, R12 ;  /* 0x00000068130c7225 */ /* 0x000fc600078e000c */
[----:B------:R-:W-:Y:S02]  /*29b0*/  LEA.HI.X R7, R102, UR5, R7, 0x1, P1 ;  /* 0x0000000566077c11 */ /* 0x000fe400088f0c07 */
[----:B------:R-:W-:-:S04]  /*29c0*/  ISETP.GT.AND P1, PT, R14, 0x1, PT ;  /* 0x000000010e00780c */ /* 0x000fc80003f24270 */
[----:B------:R-:W-:Y:S01]  /*29d0*/  ISETP.GT.AND P3, PT, R0, RZ, P1 ;  /* 0x000000ff0000720c */ /* 0x000fe20000f64270 */
[----:B--2---:R-:W-:-:S04]  /*29e0*/  IMAD.U32 R2, R15, 0x10000, RZ ;  /* 0x000100000f027824 */ /* 0x004fc800078e00ff */
[----:B------:R-:W-:Y:S01]  /*29f0*/  FMUL R3, R2, R89 ;  /* 0x0000005902037220 */ /* 0x000fe20000400000 */
[----:B------:R-:W-:-:S03]  /*2a00*/  LEA R2, P4, R12, R108, 0x1 ;  /* 0x0000006c0c027211 */ /* 0x000fc600078808ff */
[----:B------:R-:W-:-:S05]  /*2a10*/  FFMA R3, R24, R88, R3 ;  /* 0x0000005818037223 */ /* 0x000fca0000000003 */
[----:B------:R-:W-:Y:S01]  /*2a20*/  F2FP.BF16.F32.PACK_AB R8, RZ, R3 ;  /* 0x00000003ff08723e */ /* 0x000fe200000010ff */
[----:B------:R-:W-:-:S03]  /*2a30*/  IMAD.IADD R3, R103, 0x1, R13 ;  /* 0x0000000167037824 */ /* 0x000fc600078e020d */
[----:B------:R-:W-:Y:S01]  /*2a40*/  PRMT R9, R8, 0x7610, R9 ;  /* 0x0000761008097816 */ /* 0x000fe20000000009 */
[----:B------:R-:W-:Y:S01]  /*2a50*/  IMAD.SHL.U32 R8, R106, 0x8, RZ ;  /* 0x000000086a087824 */ /* 0x000fe200078e00ff */
[----:B------:R-:W-:-:S03]  /*2a60*/  LEA.HI.X R3, R12, R109, R3, 0x1, P4 ;  /* 0x0000006d0c037211 */ /* 0x000fc600020f0c03 */
[----:B------:R0:W-:Y:S02]  /*2a70*/  @P2 STG.E.U16 desc[UR54][R6.64], R9 ;  /* 0x0000000906002986 */ /* 0x0001e4000c101536 */
[----:B0-----:R-:W-:Y:S01]  /*2a80*/  SHF.L.U64.HI R9, R106, 0x3, R107 ;  /* 0x000000036a097819 */ /* 0x001fe2000001026b */
[----:B------:R-:W-:Y:S06]  /*2a90*/  @!P3 BRA `(.L_x_38) ;  /* 0x000000000004b947 */ /* 0x000fec0003800000 */
[----:B------:R0:W5:Y:S02]  /*2aa0*/  LDG.E.LTC128B.U16 R15, desc[UR54][R2.64+0x2] ;  /* 0x00000236020f7981 */ /* 0x000164000c1e1520 */
.L_x_38:
[----:B------:R-:W-:Y:S05]  /*2ab0*/  BSYNC B1 ;  /* 0x0000000000017941 */ /* 0x000fea0003800000 */
.L_x_37:
[----:B------:R-:W-:Y:S01]  /*2ac0*/  IMAD.WIDE.U32 R8, R20, R106, R8 ;  /* 0x0000006a14087225 */ /* 0x000fe200078e0008 */
[----:B------:R-:W-:-:S03]  /*2ad0*/  ISETP.GT.AND P0, PT, R0, 0x8, P0 ;  /* 0x000000080000780c */ /* 0x000fc60000704270 */
[----:B-----5:R-:W-:Y:S01]  /*2ae0*/  IMAD.U32 R12, R15, 0x10000, RZ ;  /* 0x000100000f0c7824 */ /* 0x020fe200078e00ff */
[----:B------:R-:W-:Y:S01]  /*2af0*/  IADD3 R4, P2, R4, R8, RZ ;  /* 0x0000000804047210 */ /* 0x000fe20007f5e0ff */
[----:B------:R-:W-:Y:S02]  /*2b00*/  IMAD.IADD R105, R105, 0x1, R9 ;  /* 0x0000000169697824 */ /* 0x000fe400078e0209 */
[----:B------:R-:W-:Y:S02]  /*2b10*/  FMUL R12, R12, R89 ;  /* 0x000000590c0c7220 */ /* 0x000fe40000400000 */
[----:B------:R-:W-:Y:S02]  /*2b20*/  IMAD.X R5, R105, 0x1, R5, P2 ;  /* 0x0000000169057824 */ /* 0x000fe400010e0605 */
[----:B------:R-:W-:Y:S01]  /*2b30*/  FFMA R25, R25, R88, R12 ;  /* 0x0000005819197223 */ /* 0x000fe2000000000c */
[----:B------:R-:W-:-:S04]  /*2b40*/  LEA R12, P2, R4, R108, 0x1 ;  /* 0x0000006c040c7211 */ /* 0x000fc800078408ff */
[----:B------:R-:W-:Y:S01]  /*2b50*/  LEA.HI.X R13, R4, R109, R5, 0x1, P2 ;  /* 0x0000006d040d7211 */ /* 0x000fe200010f0c05 */
[----:B------:R-:W-:Y:S01]  /*2b60*/  @P3 IMAD.MOV.U32 R4, RZ, RZ, R6 ;  /* 0x000000ffff043224 */ /* 0x000fe200078e0006 */
[----:B------:R-:W-:Y:S01]  /*2b70*/  F2FP.BF16.F32.PACK_AB R25, RZ, R25 ;  /* 0x00000019ff19723e */ /* 0x000fe200000010ff */
[----:B------:R-:W-:-:S05]  /*2b80*/  @P3 IMAD.MOV.U32 R5, RZ, RZ, R7 ;  /* 0x000000ffff053224 */ /* 0x000fca00078e0007 */
[----:B------:R1:W-:Y:S04]  /*2b90*/  @P3 STG.E.U16 desc[UR54][R4.64+0x2], R25 ;  /* 0x0000021904003986 */ /* 0x0003e8000c101536 */
[----:B------:R-:W2:Y:S01]  /*2ba0*/  @P0 LDG.E.LTC128B.U16 R15, desc[UR54][R12.64] ;  /* 0x000000360c0f0981 */ /* 0x000ea2000c1e1520 */
[----:B------:R-:W-:Y:S01]  /*2bb0*/  IADD3 R10, P2, P3, R92, R8, R10 ;  /* 0x000000085c0a7210 */ /* 0x000fe20007b5e00a */
[----:B------:R-:W-:Y:S01]  /*2bc0*/  BSSY B1, `(.L_x_39) ;  /* 0x0000011000017945 */ /* 0x000fe20003800000 */
[----:B------:R-:W-:Y:S02]  /*2bd0*/  ISETP.GT.AND P1, PT, R0, 0x8, P1 ;  /* 0x000000080000780c */ /* 0x000fe40000f24270 */
[----:B------:R-:W-:-:S03]  /*2be0*/  IADD3.X R11, R93, R105, R11, P2, P3 ;  /* 0x000000695d0b7210 */ /* 0x000fc600017e640b */
[----:B------:R-:W-:Y:S01]  /*2bf0*/  IMAD.WIDE.U32 R10, R19, R104, R10 ;  /* 0x00000068130a7225 */ /* 0x000fe200078e000a */
[----:B------:R-:W-:-:S03]  /*2c00*/  SHF.L.U64.HI R19, R95, 0x1, R94 ;  /* 0x000000015f137819 */ /* 0x000fc6000001025e */
[----:B------:R-:W-:Y:S01]  /*2c10*/  IMAD.IADD R11, R103, 0x1, R11 ;  /* 0x00000001670b7824 */ /* 0x000fe200078e020b */
[----:B-1----:R-:W-:-:S04]  /*2c20*/  LEA R4, P3, R10, R108, 0x1 ;  /* 0x0000006c0a047211 */ /* 0x002fc800078608ff */
[----:B------:R-:W-:Y:S01]  /*2c30*/  LEA.HI.X R5, R10, R109, R11, 0x1, P3 ;  /* 0x0000006d0a057211 */ /* 0x000fe200018f0c0b */
[----:B--2---:R-:W-:-:S04]  /*2c40*/  IMAD.U32 R8, R15, 0x10000, RZ ;  /* 0x000100000f087824 */ /* 0x004fc800078e00ff */
[----:B------:R-:W-:Y:S01]  /*2c50*/  FMUL R9, R8, R89 ;  /* 0x0000005908097220 */ /* 0x000fe20000400000 */
[----:B------:R-:W-:-:S03]  /*2c60*/  LEA R8, P2, R95, R6, 0x1 ;  /* 0x000000065f087211 */ /* 0x000fc600078408ff */
[----:B------:R-:W-:-:S05]  /*2c70*/  FFMA R9, R26, R88, R9 ;  /* 0x000000581a097223 */ /* 0x000fca0000000009 */
[----:B------:R-:W-:Y:S01]  /*2c80*/  F2FP.BF16.F32.PACK_AB R12, RZ, R9 ;  /* 0x00000009ff0c723e */ /* 0x000fe200000010ff */
[----:B------:R-:W-:-:S05]  /*2c90*/  IMAD.X R9, R19, 0x1, R7, P2 ;  /* 0x0000000113097824 */ /* 0x000fca00010e0607 */
[----:B------:R1:W-:Y:S01]  /*2ca0*/  @P0 STG.E.U16 desc[UR54][R8.64], R12 ;  /* 0x0000000c08000986 */ /* 0x0003e2000c101536 */
[----:B------:R-:W-:Y:S05]  /*2cb0*/  @!P1 BRA `(.L_x_40) ;  /* 0x0000000000049947 */ /* 0x000fea0003800000 */
[----:B------:R2:W5:Y:S02]  /*2cc0*/  LDG.E.LTC128B.U16 R15, desc[UR54][R4.64+0x2] ;  /* 0x00000236040f7981 */ /* 0x000564000c1e1520 */
.L_x_40:
[----:B------:R-:W-:Y:S05]  /*2cd0*/  BSYNC B1 ;  /* 0x0000000000017941 */ /* 0x000fea0003800000 */
.L_x_39:
[----:B-----5:R-:W-:Y:S01]  /*2ce0*/  IMAD.U32 R10, R15, 0x10000, RZ ;  /* 0x000100000f0a7824 */ /* 0x020fe200078e00ff */
[----:B------:R-:W-:Y:S01]  /*2cf0*/  ISETP.GT.AND P0, PT, R14, 0x8, PT ;  /* 0x000000080e00780c */ /* 0x000fe20003f04270 */
[----:B------:R-:W-:Y:S02]  /*2d00*/  BSSY B1, `(.L_x_41) ;  /* 0x0000008000017945 */ /* 0x000fe40003800000 */
[----:B------:R-:W-:Y:S01]  /*2d10*/  FMUL R10, R10, R89 ;  /* 0x000000590a0a7220 */ /* 0x000fe20000400000 */
[----:B------:R-:W-:-:S03]  /*2d20*/  ISETP.GT.AND P2, PT, R0, RZ, P0 ;  /* 0x000000ff0000720c */ /* 0x000fc60000744270 */
[----:B------:R-:W-:-:S05]  /*2d30*/  FFMA R10, R27, R88, R10 ;  /* 0x000000581b0a7223 */ /* 0x000fca000000000a */
[----:B------:R-:W-:-:S05]  /*2d40*/  F2FP.BF16.F32.PACK_AB R10, RZ, R10 ;  /* 0x0000000aff0a723e */ /* 0x000fca00000010ff */
[----:B------:R3:W-:Y:S01]  /*2d50*/  @P1 STG.E.U16 desc[UR54][R8.64+0x2], R10 ;  /* 0x0000020a08001986 */ /* 0x0007e2000c101536 */
[----:B------:R-:W-:Y:S05]  /*2d60*/  @!P2 BRA `(.L_x_42) ;  /* 0x000000000004a947 */ /* 0x000fea0003800000 */
[----:B------:R4:W5:Y:S02]  /*2d70*/  LDG.E.LTC128B.U16 R15, desc[UR54][R2.64+0x10] ;  /* 0x00001036020f7981 */ /* 0x000964000c1e1520 */
.L_x_42:
[----:B------:R-:W-:Y:S05]  /*2d80*/  BSYNC B1 ;  /* 0x0000000000017941 */ /* 0x000fea0003800000 */
.L_x_41:
[----:B---3-5:R-:W-:Y:S01]  /*2d90*/  IMAD.U32 R10, R15, 0x10000, RZ ;  /* 0x000100000f0a7824 */ /* 0x028fe200078e00ff */
        /* <DEDUP_REMOVED lines=9> */
.L_x_44:
[----:B------:R-:W-:Y:S05]  /*2e30*/  BSYNC B1 ;  /* 0x0000000000017941 */ /* 0x000fea0003800000 */
.L_x_43:
[----:B-----5:R-:W-:Y:S01]  /*2e40*/  IMAD.U32 R10, R15, 0x10000, RZ ;  /* 0x000100000f0a7824 */ /* 0x020fe200078e00ff */
[----:B------:R-:W-:Y:S01]  /*2e50*/  ISETP.GT.AND P0, PT, R0, 0x8, P0 ;  /* 0x000000080000780c */ /* 0x000fe20000704270 */
[----:B------:R-:W-:Y:S02]  /*2e60*/  BSSY B1, `(.L_x_45) ;  /* 0x0000007000017945 */ /* 0x000fe40003800000 */
[----:B------:R-:W-:-:S04]  /*2e70*/  FMUL R10, R10, R89 ;  /* 0x000000590a0a7220 */ /* 0x000fc80000400000 */
[----:B------:R-:W-:-:S05]  /*2e80*/  FFMA R10, R29, R88, R10 ;  /* 0x000000581d0a7223 */ /* 0x000fca000000000a */
[----:B------:R-:W-:-:S05]  /*2e90*/  F2FP.BF16.F32.PACK_AB R10, RZ, R10 ;  /* 0x0000000aff0a723e */ /* 0x000fca00000010ff */
[----:B------:R0:W-:Y:S01]  /*2ea0*/  @P3 STG.E.U16 desc[UR54][R6.64+0x12], R10 ;  /* 0x0000120a06003986 */ /* 0x0001e2000c101536 */
[----:B------:R-:W-:Y:S05]  /*2eb0*/  @!P0 BRA `(.L_x_46) ;  /* 0x0000000000048947 */ /* 0x000fea0003800000 */
[----:B------:R0:W5:Y:S02]  /*2ec0*/  LDG.E.LTC128B.U16 R15, desc[UR54][R4.64+0x10] ;  /* 0x00001036040f7981 */ /* 0x000164000c1e1520 */
.L_x_46:
[----:B------:R-:W-:Y:S05]  /*2ed0*/  BSYNC B1 ;  /* 0x0000000000017941 */ /* 0x000fea0003800000 */
.L_x_45:
[----:B0----5:R-:W-:Y:S01]  /*2ee0*/  IMAD.U32 R10, R15, 0x10000, RZ ;  /* 0x000100000f0a7824 */ /* 0x021fe200078e00ff */
[----:B------:R-:W-:Y:S01]  /*2ef0*/  ISETP.GT.AND P1, PT, R0, 0x8, P1 ;  /* 0x000000080000780c */ /* 0x000fe20000f24270 */
[----:B------:R-:W-:Y:S02]  /*2f00*/  BSSY B1, `(.L_x_47) ;  /* 0x0000007000017945 */ /* 0x000fe40003800000 */
[----:B---3--:R-:W-:-:S04]  /*2f10*/  FMUL R11, R10, R89 ;  /* 0x000000590a0b7220 */ /* 0x008fc80000400000 */
[----:B------:R-:W-:-:S05]  /*2f20*/  FFMA R11, R30, R88, R11 ;  /* 0x000000581e0b7223 */ /* 0x000fca000000000b */
[----:B------:R-:W-:-:S05]  /*2f30*/  F2FP.BF16.F32.PACK_AB R11, RZ, R11 ;  /* 0x0000000bff0b723e */ /* 0x000fca00000010ff */
[----:B------:R0:W-:Y:S01]  /*2f40*/  @P0 STG.E.U16 desc[UR54][R8.64+0x10], R11 ;  /* 0x0000100b08000986 */ /* 0x0001e2000c101536 */
[----:B------:R-:W-:Y:S05]  /*2f50*/  @!P1 BRA `(.L_x_48) ;  /* 0x0000000000049947 */ /* 0x000fea0003800000 */
[----:B------:R3:W5:Y:S02]  /*2f60*/  LDG.E.LTC128B.U16 R15, desc[UR54][R4.64+0x12] ;  /* 0x00001236040f7981 */ /* 0x000764000c1e1520 */
.L_x_48:
[----:B------:R-:W-:Y:S05]  /*2f70*/  BSYNC B1 ;  /* 0x0000000000017941 */ /* 0x000fea0003800000 */
.L_x_47:
        /* <DEDUP_REMOVED lines=10> */
.L_x_50:
[----:B------:R-:W-:Y:S05]  /*3020*/  BSYNC B1 ;  /* 0x0000000000017941 */ /* 0x000fea0003800000 */
.L_x_49:
[----:B0----5:R-:W-:Y:S01]  /*3030*/  IMAD.U32 R10, R15, 0x10000, RZ ;  /* 0x000100000f0a7824 */ /* 0x021fe200078e00ff */
        /* <DEDUP_REMOVED lines=9> */
.L_x_52:
[----:B------:R-:W-:Y:S05]  /*30d0*/  BSYNC B1 ;  /* 0x0000000000017941 */ /* 0x000fea0003800000 */
.L_x_51:
        /* <DEDUP_REMOVED lines=9> */
.L_x_54:
[----:B------:R-:W-:Y:S05]  /*3170*/  BSYNC B1 ;  /* 0x0000000000017941 */ /* 0x000fea0003800000 */
.L_x_53:
[----:B0----5:R-:W-:Y:S01]  /*3180*/  IMAD.U32 R10, R15, 0x10000, RZ ;  /* 0x000100000f0a7824 */ /* 0x021fe200078e00ff */
        /* <DEDUP_REMOVED lines=8> */
.L_x_56:
[----:B------:R-:W-:Y:S05]  /*3210*/  BSYNC B1 ;  /* 0x0000000000017941 */ /* 0x000fea0003800000 */
.L_x_55:
        /* <DEDUP_REMOVED lines=10> */
.L_x_58:
[----:B------:R-:W-:Y:S05]  /*32c0*/  BSYNC B1 ;  /* 0x0000000000017941 */ /* 0x000fea0003800000 */
.L_x_57:
        /* <DEDUP_REMOVED lines=10> */
.L_x_60:
[----:B------:R-:W-:Y:S05]  /*3370*/  BSYNC B1 ;  /* 0x0000000000017941 */ /* 0x000fea0003800000 */
.L_x_59:
        /* <DEDUP_REMOVED lines=9> */
.L_x_62:
[----:B------:R-:W-:Y:S05]  /*3410*/  BSYNC B1 ;  /* 0x0000000000017941 */ /* 0x000fea0003800000 */
.L_x_61:
        /* <DEDUP_REMOVED lines=9> */
.L_x_64:
[----:B------:R-:W-:Y:S05]  /*34b0*/  BSYNC B1 ;  /* 0x0000000000017941 */ /* 0x000fea0003800000 */
.L_x_63:
        /* <DEDUP_REMOVED lines=10> */
.L_x_66:
[----:B------:R-:W-:Y:S05]  /*3560*/  BSYNC B1 ;  /* 0x0000000000017941 */ /* 0x000fea0003800000 */
.L_x_65:
        /* <DEDUP_REMOVED lines=10> */
.L_x_68:
[----:B------:R-:W-:Y:S05]  /*3610*/  BSYNC B1 ;  /* 0x0000000000017941 */ /* 0x000fea0003800000 */
.L_x_67:
        /* <DEDUP_REMOVED lines=9> */
.L_x_70:
[----:B------:R-:W-:Y:S05]  /*36b0*/  BSYNC B1 ;  /* 0x0000000000017941 */ /* 0x000fea0003800000 */
.L_x_69:
        /* <DEDUP_REMOVED lines=9> */
.L_x_72:
[----:B------:R-:W-:Y:S05]  /*3750*/  BSYNC B1 ;  /* 0x0000000000017941 */ /* 0x000fea0003800000 */
.L_x_71:
        /* <DEDUP_REMOVED lines=10> */
.L_x_74:
[----:B------:R-:W-:Y:S05]  /*3800*/  BSYNC B1 ;  /* 0x0000000000017941 */ /* 0x000fea0003800000 */
.L_x_73:
        /* <DEDUP_REMOVED lines=10> */
.L_x_76:
[----:B------:R-:W-:Y:S05]  /*38b0*/  BSYNC B1 ;  /* 0x0000000000017941 */ /* 0x000fea0003800000 */
.L_x_75:
        /* <DEDUP_REMOVED lines=9> */
.L_x_78:
[----:B------:R-:W-:Y:S05]  /*3950*/  BSYNC B1 ;  /* 0x0000000000017941 */ /* 0x000fea0003800000 */
.L_x_77:
        /* <DEDUP_REMOVED lines=9> */
.L_x_80:
[----:B------:R-:W-:Y:S05]  /*39f0*/  BSYNC B1 ;  /* 0x0000000000017941 */ /* 0x000fea0003800000 */
.L_x_79:
        /* <DEDUP_REMOVED lines=10> */
.L_x_82:
[----:B------:R-:W-:Y:S05]  /*3aa0*/  BSYNC B1 ;  /* 0x0000000000017941 */ /* 0x000fea0003800000 */
.L_x_81:
        /* <DEDUP_REMOVED lines=10> */
.L_x_84:
[----:B------:R-:W-:Y:S05]  /*3b50*/  BSYNC B1 ;  /* 0x0000000000017941 */ /* 0x000fea0003800000 */
.L_x_83:
        /* <DEDUP_REMOVED lines=9> */
.L_x_86:
[----:B------:R-:W-:Y:S05]  /*3bf0*/  BSYNC B1 ;  /* 0x0000000000017941 */ /* 0x000fea0003800000 */
.L_x_85:
        /* <DEDUP_REMOVED lines=9> */
.L_x_88:
[----:B------:R-:W-:Y:S05]  /*3c90*/  BSYNC B1 ;  /* 0x0000000000017941 */ /* 0x000fea0003800000 */
.L_x_87:
        /* <DEDUP_REMOVED lines=10> */
.L_x_90:
[----:B------:R-:W-:Y:S05]  /*3d40*/  BSYNC B1 ;  /* 0x0000000000017941 */ /* 0x000fea0003800000 */
.L_x_89:
        /* <DEDUP_REMOVED lines=10> */
.L_x_92:
[----:B------:R-:W-:Y:S05]  /*3df0*/  BSYNC B1 ;  /* 0x0000000000017941 */ /* 0x000fea0003800000 */
.L_x_91:
        /* <DEDUP_REMOVED lines=9> */
.L_x_94:
[----:B------:R-:W-:Y:S05]  /*3e90*/  BSYNC B1 ;  /* 0x0000000000017941 */ /* 0x000fea0003800000 */
.L_x_93:
        /* <DEDUP_REMOVED lines=9> */
.L_x_96:
[----:B------:R-:W-:Y:S05]  /*3f30*/  BSYNC B1 ;  /* 0x0000000000017941 */ /* 0x000fea0003800000 */
.L_x_95:
        /* <DEDUP_REMOVED lines=10> */
.L_x_98:
[----:B------:R-:W-:Y:S05]  /*3fe0*/  BSYNC B1 ;  /* 0x0000000000017941 */ /* 0x000fea0003800000 */
.L_x_97:
        /* <DEDUP_REMOVED lines=10> */
.L_x_100:
[----:B------:R-:W-:Y:S05]  /*4090*/  BSYNC B1 ;  /* 0x0000000000017941 */ /* 0x000fea0003800000 */
.L_x_99:
        /* <DEDUP_REMOVED lines=9> */
.L_x_102:
[----:B------:R-:W-:Y:S05]  /*4130*/  BSYNC B1 ;  /* 0x0000000000017941 */ /* 0x000fea0003800000 */
.L_x_101:
        /* <DEDUP_REMOVED lines=9> */
.L_x_104:
[----:B------:R-:W-:Y:S05]  /*41d0*/  BSYNC B1 ;  /* 0x0000000000017941 */ /* 0x000fea0003800000 */
.L_x_103:
        /* <DEDUP_REMOVED lines=10> */
.L_x_106:
[----:B------:R-:W-:Y:S05]  /*4280*/  BSYNC B1 ;  /* 0x0000000000017941 */ /* 0x000fea0003800000 */
.L_x_105:
        /* <DEDUP_REMOVED lines=10> */
.L_x_108:
[----:B------:R-:W-:Y:S05]  /*4330*/  BSYNC B1 ;  /* 0x0000000000017941 */ /* 0x000fea0003800000 */
.L_x_107:
        /* <DEDUP_REMOVED lines=9> */
.L_x_110:
[----:B------:R-:W-:Y:S05]  /*43d0*/  BSYNC B1 ;  /* 0x0000000000017941 */ /* 0x000fea0003800000 */
.L_x_109:
        /* <DEDUP_REMOVED lines=9> */
.L_x_112:
[----:B------:R-:W-:Y:S05]  /*4470*/  BSYNC B1 ;  /* 0x0000000000017941 */ /* 0x000fea0003800000 */
.L_x_111:
        /* <DEDUP_REMOVED lines=10> */
.L_x_114:
[----:B------:R-:W-:Y:S05]  /*4520*/  BSYNC B1 ;  /* 0x0000000000017941 */ /* 0x000fea0003800000 */
.L_x_113:
        /* <DEDUP_REMOVED lines=10> */
.L_x_116:
[----:B------:R-:W-:Y:S05]  /*45d0*/  BSYNC B1 ;  /* 0x0000000000017941 */ /* 0x000fea0003800000 */
.L_x_115:
        /* <DEDUP_REMOVED lines=9> */
.L_x_118:
[----:B------:R-:W-:Y:S05]  /*4670*/  BSYNC B1 ;  /* 0x0000000000017941 */ /* 0x000fea0003800000 */
.L_x_117:
        /* <DEDUP_REMOVED lines=9> */
.L_x_120:
[----:B------:R-:W-:Y:S05]  /*4710*/  BSYNC B1 ;  /* 0x0000000000017941 */ /* 0x000fea0003800000 */
.L_x_119:
        /* <DEDUP_REMOVED lines=10> */
.L_x_122:
[----:B------:R-:W-:Y:S05]  /*47c0*/  BSYNC B1 ;  /* 0x0000000000017941 */ /* 0x000fea0003800000 */
.L_x_121:
        /* <DEDUP_REMOVED lines=10> */
.L_x_124:
[----:B------:R-:W-:Y:S05]  /*4870*/  BSYNC B1 ;  /* 0x0000000000017941 */ /* 0x000fea0003800000 */
.L_x_123:
        /* <DEDUP_REMOVED lines=9> */
.L_x_126:
[----:B------:R-:W-:Y:S05]  /*4910*/  BSYNC B1 ;  /* 0x0000000000017941 */ /* 0x000fea0003800000 */
.L_x_125:
        /* <DEDUP_REMOVED lines=9> */
.L_x_128:
[----:B------:R-:W-:Y:S05]  /*49b0*/  BSYNC B1 ;  /* 0x0000000000017941 */ /* 0x000fea0003800000 */
.L_x_127:
        /* <DEDUP_REMOVED lines=10> */
.L_x_130:
[----:B------:R-:W-:Y:S05]  /*4a60*/  BSYNC B1 ;  /* 0x0000000000017941 */ /* 0x000fea0003800000 */
.L_x_129:
        /* <DEDUP_REMOVED lines=10> */
.L_x_132:
[----:B------:R-:W-:Y:S05]  /*4b10*/  BSYNC B1 ;  /* 0x0000000000017941 */ /* 0x000fea0003800000 */
.L_x_131:
        /* <DEDUP_REMOVED lines=9> */
.L_x_134:
[----:B------:R-:W-:Y:S05]  /*4bb0*/  BSYNC B1 ;  /* 0x0000000000017941 */ /* 0x000fea0003800000 */
.L_x_133:
        /* <DEDUP_REMOVED lines=9> */
.L_x_136:
[----:B------:R-:W-:Y:S05]  /*4c50*/  BSYNC B1 ;  /* 0x0000000000017941 */ /* 0x000fea0003800000 */
.L_x_135:
        /* <DEDUP_REMOVED lines=10> */
.L_x_138:
[----:B------:R-:W-:Y:S05]  /*4d00*/  BSYNC B1 ;  /* 0x0000000000017941 */ /* 0x000fea0003800000 */
.L_x_137:
        /* <DEDUP_REMOVED lines=10> */
.L_x_140:
[----:B------:R-:W-:Y:S05]  /*4db0*/  BSYNC B1 ;  /* 0x0000000000017941 */ /* 0x000fea0003800000 */
.L_x_139:
        /* <DEDUP_REMOVED lines=9> */
.L_x_142:
[----:B------:R-:W-:Y:S05]  /*4e50*/  BSYNC B1 ;  /* 0x0000000000017941 */ /* 0x000fea0003800000 */
.L_x_141:
        /* <DEDUP_REMOVED lines=9> */
.L_x_144:
[----:B------:R-:W-:Y:S05]  /*4ef0*/  BSYNC B1 ;  /* 0x0000000000017941 */ /* 0x000fea0003800000 */
.L_x_143:
        /* <DEDUP_REMOVED lines=10> */
.L_x_146:
[----:B------:R-:W-:Y:S05]  /*4fa0*/  BSYNC B1 ;  /* 0x0000000000017941 */ /* 0x000fea0003800000 */
.L_x_145:
        /* <DEDUP_REMOVED lines=10> */
.L_x_148:
[----:B------:R-:W-:Y:S05]  /*5050*/  BSYNC B1 ;  /* 0x0000000000017941 */ /* 0x000fea0003800000 */
.L_x_147:
        /* <DEDUP_REMOVED lines=9> */
.L_x_150:
[----:B------:R-:W-:Y:S05]  /*50f0*/  BSYNC B1 ;  /* 0x0000000000017941 */ /* 0x000fea0003800000 */
.L_x_149:
        /* <DEDUP_REMOVED lines=9> */
.L_x_152:
[----:B------:R-:W-:Y:S05]  /*5190*/  BSYNC B1 ;  /* 0x0000000000017941 */ /* 0x000fea0003800000 */
.L_x_151:
        /* <DEDUP_REMOVED lines=10> */
.L_x_154:
[----:B------:R-:W-:Y:S05]  /*5240*/  BSYNC B1 ;  /* 0x0000000000017941 */ /* 0x000fea0003800000 */
.L_x_153:
        /* <DEDUP_REMOVED lines=10> */
.L_x_156:
[----:B------:R-:W-:Y:S05]  /*52f0*/  BSYNC B1 ;  /* 0x0000000000017941 */ /* 0x000fea0003800000 */
.L_x_155:
[----:B0---45:R-:W-:Y:S01]  /*5300*/  IMAD.U32 R2, R15, 0x10000, RZ ;  /* 0x000100000f027824 */ /* 0x031fe200078e00ff */
        /* <DEDUP_REMOVED lines=8> */
.L_x_158:
[----:B------:R-:W-:Y:S05]  /*5390*/  BSYNC B1 ;  /* 0x0000000000017941 */ /* 0x000fea0003800000 */
.L_x_157:
[----:B0----5:R-:W-:Y:S01]  /*53a0*/  IMAD.U32 R2, R15, 0x10000, RZ ;  /* 0x000100000f027824 */ /* 0x021fe200078e00ff */
[----:B------:R-:W-:Y:S01]  /*53b0*/  ISETP.GT.AND P1, PT, R0, 0x8, P1 ;  /* 0x000000080000780c */ /* 0x000fe20000f24270 */
[----:B------:R-:W-:Y:S02]  /*53c0*/  BSSY B1, `(.L_x_159) ;  /* 0x000000a000017945 */ /* 0x000fe40003800000 */
[----:B------:R-:W-:Y:S01]  /*53d0*/  FMUL R3, R2, R89 ;  /* 0x0000005902037220 */ /* 0x000fe20000400000 */
[----:B------:R-:W-:-:S03]  /*53e0*/  @P0 IMAD.MOV.U32 R2, RZ, RZ, R8 ;  /* 0x000000ffff020224 */ /* 0x000fc600078e0008 */
[----:B------:R-:W-:-:S05]  /*53f0*/  FFMA R3, R86, R88, R3 ;  /* 0x0000005856037223 */ /* 0x000fca0000000003 */
[----:B------:R-:W-:-:S04]  /*5400*/  F2FP.BF16.F32.PACK_AB R3, RZ, R3 ;  /* 0x00000003ff03723e */ /* 0x000fc800000010ff */
[----:B------:R-:W-:Y:S01]  /*5410*/  PRMT R6, R3, 0x7610, R6 ;  /* 0x0000761003067816 */ /* 0x000fe20000000006 */
[----:B------:R-:W-:-:S05]  /*5420*/  @P0 IMAD.MOV.U32 R3, RZ, RZ, R9 ;  /* 0x000000ffff030224 */ /* 0x000fca00078e0009 */
[----:B------:R0:W-:Y:S01]  /*5430*/  @P0 STG.E.U16 desc[UR54][R2.64+0xf0], R6 ;  /* 0x0000f00602000986 */ /* 0x0001e2000c101536 */
[----:B------:R-:W-:Y:S05]  /*5440*/  @!P1 BRA `(.L_x_160) ;  /* 0x0000000000049947 */ /* 0x000fea0003800000 */
[----:B------:R0:W5:Y:S02]  /*5450*/  LDG.E.LTC128B.U16 R15, desc[UR54][R4.64+0xf2] ;  /* 0x0000f236040f7981 */ /* 0x000164000c1e1520 */
.L_x_160:
[----:B------:R-:W-:Y:S05]  /*5460*/  BSYNC B1 ;  /* 0x0000000000017941 */ /* 0x000fea0003800000 */
.L_x_159:
[----:B------:R-:W-:Y:S05]  /*5470*/  @!P1 BRA `(.L_x_161) ;  /* 0x0000001000b09947 */ /* 0x000fea0003800000 */
[----:B-----5:R-:W-:-:S04]  /*5480*/  IMAD.U32 R0, R15, 0x10000, RZ ;  /* 0x000100000f007824 */ /* 0x020fc800078e00ff */
[----:B------:R-:W-:-:S04]  /*5490*/  FMUL R0, R0, R89 ;  /* 0x0000005900007220 */ /* 0x000fc80000400000 */
[----:B------:R-:W-:-:S05]  /*54a0*/  FFMA R0, R87, R88, R0 ;  /* 0x0000005857007223 */ /* 0x000fca0000000000 */
[----:B------:R-:W-:-:S05]  /*54b0*/  F2FP.BF16.F32.PACK_AB R0, RZ, R0 ;  /* 0x00000000ff00723e */ /* 0x000fca00000010ff */
[----:B------:R0:W-:Y:S01]  /*54c0*/  STG.E.U16 desc[UR54][R8.64+0xf2], R0 ;  /* 0x0000f20008007986 */ /* 0x0001e2000c101536 */
[----:B------:R-:W-:Y:S05]  /*54d0*/  BRA `(.L_x_161) ;  /* 0x0000001000987947 */ /* 0x000fea0003800000 */
.L_x_36:
[----:B------:R-:W-:Y:S01]  /*54e0*/  ISETP.GT.AND P3, PT, R14, 0x1, PT ;  /* 0x000000010e00780c */ /* 0x000fe20003f64270 */
[----:B------:R-:W-:Y:S01]  /*54f0*/  ULDC.64 UR4, c[0x0][0x5c0] ;  /* 0x0001700000047ab9 */ /* 0x000fe20000000a00 */
[-C--:B------:R-:W-:Y:S01]  /*5500*/  FMUL R24, R24, R88.reuse ;  /* 0x0000005818187220 */ /* 0x080fe20000400000 */
[-C--:B------:R-:W-:Y:S01]  /*5510*/  FMUL R25, R25, R88.reuse ;  /* 0x0000005819197220 */ /* 0x080fe20000400000 */
[----:B------:R-:W-:Y:S01]  /*5520*/  ISETP.GT.AND P1, PT, R0, RZ, P3 ;  /* 0x000000ff0000720c */ /* 0x000fe20001f24270 */
[-C--:B------:R-:W-:Y:S01]  /*5530*/  FMUL R26, R26, R88.reuse ;  /* 0x000000581a1a7220 */ /* 0x080fe20000400000 */
[----:B------:R-:W-:Y:S01]  /*5540*/  LEA R2, P4, R102, UR4, 0x1 ;  /* 0x0000000466027c11 */ /* 0x000fe2000f8808ff */
[----:B------:R-:W-:Y:S01]  /*5550*/  FMUL R27, R27, R88 ;  /* 0x000000581b1b7220 */ /* 0x000fe20000400000 */
[----:B------:R-:W-:Y:S01]  /*5560*/  F2FP.BF16.F32.PACK_AB R24, RZ, R24 ;  /* 0x00000018ff18723e */ /* 0x000fe200000010ff */
[-C--:B------:R-:W-:Y:S01]  /*5570*/  FMUL R28, R28, R88.reuse ;  /* 0x000000581c1c7220 */ /* 0x080fe20000400000 */
[----:B------:R-:W-:Y:S01]  /*5580*/  LEA.HI.X R3, R102, UR5, R7, 0x1, P4 ;  /* 0x0000000566037c11 */ /* 0x000fe2000a0f0c07 */
[-C--:B------:R-:W-:Y:S01]  /*5590*/  FMUL R29, R29, R88.reuse ;  /* 0x000000581d1d7220 */ /* 0x080fe20000400000 */
[----:B------:R-:W-:Y:S01]  /*55a0*/  F2FP.BF16.F32.PACK_AB R25, RZ, R25 ;  /* 0x00000019ff19723e */ /* 0x000fe200000010ff */
[-C--:B------:R-:W-:Y:S01]  /*55b0*/  FMUL R30, R30, R88.reuse ;  /* 0x000000581e1e7220 */ /* 0x080fe20000400000 */
[----:B------:R-:W-:Y:S01]  /*55c0*/  SHF.L.U64.HI R5, R95, 0x1, R94 ;  /* 0x000000015f057819 */ /* 0x000fe2000001025e */
[----:B------:R-:W-:Y:S01]  /*55d0*/  @P2 STG.E.U16 desc[UR54][R2.64], R24 ;  /* 0x0000001802002986 */ /* 0x000fe2000c101536 */
[----:B------:R-:W-:Y:S01]  /*55e0*/  ISETP.GT.AND P2, PT, R0, 0x8, P0 ;  /* 0x000000080000780c */ /* 0x000fe20000744270 */
[----:B------:R-:W-:Y:S01]  /*55f0*/  FMUL R31, R31, R88 ;  /* 0x000000581f1f7220 */ /* 0x000fe20000400000 */
[----:B------:R-:W-:Y:S01]  /*5600*/  LEA R4, P5, R95, R2, 0x1 ;  /* 0x000000025f047211 */ /* 0x000fe200078a08ff */
[----:B------:R-:W-:Y:S01]  /*5610*/  @P1 STG.E.U16 desc[UR54][R2.64+0x2], R25 ;  /* 0x0000021902001986 */ /* 0x000fe2000c101536 */
[----:B------:R-:W-:Y:S01]  /*5620*/  ISETP.GT.AND P1, PT, R14, 0x8, PT ;  /* 0x000000080e00780c */ /* 0x000fe20003f24270 */
[-C--:B------:R-:W-:Y:S01]  /*5630*/  FMUL R32, R32, R88.reuse ;  /* 0x0000005820207220 */ /* 0x080fe20000400000 */
[----:B------:R-:W-:Y:S01]  /*5640*/  ISETP.GT.AND P3, PT, R0, 0x8, P3 ;  /* 0x000000080000780c */ /* 0x000fe20001f64270 */
[----:B------:R-:W-:Y:S01]  /*5650*/  IMAD.X R5, R5, 0x1, R3, P5 ;  /* 0x0000000105057824 */ /* 0x000fe200028e0603 */
[----:B------:R-:W-:Y:S01]  /*5660*/  ISETP.GT.AND P0, PT, R14, 0x9, PT ;  /* 0x000000090e00780c */ /* 0x000fe20003f04270 */
[-C--:B------:R-:W-:Y:S01]  /*5670*/  FMUL R33, R33, R88.reuse ;  /* 0x0000005821217220 */ /* 0x080fe20000400000 */
[----:B------:R-:W-:Y:S01]  /*5680*/  ISETP.GT.AND P4, PT, R0, RZ, P1 ;  /* 0x000000ff0000720c */ /* 0x000fe20000f84270 */
[-C--:B------:R-:W-:Y:S01]  /*5690*/  FMUL R34, R34, R88.reuse ;  /* 0x0000005822227220 */ /* 0x080fe20000400000 */
[----:B------:R-:W-:Y:S01]  /*56a0*/  ISETP.GT.AND P5, PT, R0, RZ, P0 ;  /* 0x000000ff0000720c */ /* 0x000fe200007a4270 */
[----:B------:R-:W-:Y:S01]  /*56b0*/  FMUL R35, R35, R88 ;  /* 0x0000005823237220 */ /* 0x000fe20000400000 */
[----:B------:R-:W-:Y:S01]  /*56c0*/  F2FP.BF16.F32.PACK_AB R26, RZ, R26 ;  /* 0x0000001aff1a723e */ /* 0x000fe200000010ff */
[-C--:B------:R-:W-:Y:S01]  /*56d0*/  FMUL R36, R36, R88.reuse ;  /* 0x0000005824247220 */ /* 0x080fe20000400000 */
[----:B------:R-:W-:Y:S01]  /*56e0*/  F2FP.BF16.F32.PACK_AB R27, RZ, R27 ;  /* 0x0000001bff1b723e */ /* 0x000fe200000010ff */
[----:B------:R-:W-:Y:S01]  /*56f0*/  FMUL R37, R37, R88 ;  /* 0x0000005825257220 */ /* 0x000fe20000400000 */
[----:B------:R-:W-:Y:S01]  /*5700*/  F2FP.BF16.F32.PACK_AB R28, RZ, R28 ;  /* 0x0000001cff1c723e */ /* 0x000fe200000010ff */
[----:B------:R-:W-:Y:S01]  /*5710*/  @P2 STG.E.U16 desc[UR54][R4.64], R26 ;  /* 0x0000001a04002986 */ /* 0x000fe2000c101536 */
[----:B------:R-:W-:Y:S01]  /*5720*/  ISETP.GT.AND P1, PT, R0, 0x8, P1 ;  /* 0x000000080000780c */ /* 0x000fe20000f24270 */
[-C--:B------:R-:W-:Y:S01]  /*5730*/  FMUL R38, R38, R88.reuse ;  /* 0x0000005826267220 */ /* 0x080fe20000400000 */
[----:B------:R-:W-:Y:S01]  /*5740*/  F2FP.BF16.F32.PACK_AB R29, RZ, R29 ;  /* 0x0000001dff1d723e */ /* 0x000fe200000010ff */
[----:B------:R-:W-:Y:S01]  /*5750*/  @P3 STG.E.U16 desc[UR54][R4.64+0x2], R27 ;  /* 0x0000021b04003986 */ /* 0x000fe2000c101536 */
[----:B------:R-:W-:Y:S01]  /*5760*/  ISETP.GT.AND P3, PT, R14, 0x10, PT ;  /* 0x000000100e00780c */ /* 0x000fe20003f64270 */
[-C--:B------:R-:W-:Y:S01]  /*5770*/  FMUL R39, R39, R88.reuse ;  /* 0x0000005827277220 */ /* 0x080fe20000400000 */
[----:B------:R-:W-:Y:S01]  /*5780*/  ISETP.GT.AND P2, PT, R0, 0x8, P0 ;  /* 0x000000080000780c */ /* 0x000fe20000744270 */
[----:B------:R-:W-:Y:S01]  /*5790*/  @P4 STG.E.U16 desc[UR54][R2.64+0x10], R28 ;  /* 0x0000101c02004986 */ /* 0x000fe2000c101536 */
[----:B------:R-:W-:Y:S01]  /*57a0*/  ISETP.GT.AND P0, PT, R14, 0x11, PT ;  /* 0x000000110e00780c */ /* 0x000fe20003f04270 */
[-C--:B------:R-:W-:Y:S01]  /*57b0*/  FMUL R40, R40, R88.reuse ;  /* 0x0000005828287220 */ /* 0x080fe20000400000 */
[C---:B------:R-:W-:Y:S01]  /*57c0*/  ISETP.GT.AND P4, PT, R0.reuse, RZ, P3 ;  /* 0x000000ff0000720c */ /* 0x040fe20001f84270 */
[----:B------:R-:W-:Y:S01]  /*57d0*/  @P5 STG.E.U16 desc[UR54][R2.64+0x12], R29 ;  /* 0x0000121d02005986 */ /* 0x000fe2000c101536 */
        /* <DEDUP_REMOVED lines=153> */
[----:B------:R-:W-:Y:S01]  /*6170*/  FMUL R87, R87, R88 ;  /* 0x0000005857577220 */ /* 0x000fe20000400000 */
[----:B------:R-:W-:Y:S01]  /*6180*/  ISETP.GT.AND P2, PT, R0, 0x8, P0 ;  /* 0x000000080000780c */ /* 0x000fe20000744270 */
[----:B------:R-:W-:Y:S01]  /*6190*/  @P4 STG.E.U16 desc[UR54][R2.64+0x90], R60 ;  /* 0x0000903c02004986 */ /* 0x000fe2000c101536 */
[----:B------:R-:W-:-:S02]  /*61a0*/  ISETP.GT.AND P0, PT, R14, 0x51, PT ;  /* 0x000000510e00780c */ /* 0x000fc40003f04270 */
[C---:B------:R-:W-:Y:S01]  /*61b0*/  ISETP.GT.AND P4, PT, R0.reuse, RZ, P3 ;  /* 0x000000ff0000720c */ /* 0x040fe20001f84270 */
[----:B------:R-:W-:Y:S01]  /*61c0*/  @P5 STG.E.U16 desc[UR54][R2.64+0x92], R61 ;  /* 0x0000923d02005986 */ /* 0x000fe2000c101536 */
[C---:B------:R-:W-:Y:S02]  /*61d0*/  ISETP.GT.AND P5, PT, R0.reuse, RZ, P0 ;  /* 0x000000ff0000720c */ /* 0x040fe400007a4270 */
[----:B------:R-:W-:Y:S02]  /*61e0*/  F2FP.BF16.F32.PACK_AB R62, RZ, R62 ;  /* 0x0000003eff3e723e */ /* 0x000fe400000010ff */
[----:B------:R-:W-:Y:S02]  /*61f0*/  F2FP.BF16.F32.PACK_AB R63, RZ, R63 ;  /* 0x0000003fff3f723e */ /* 0x000fe400000010ff */
[----:B------:R-:W-:Y:S01]  /*6200*/  F2FP.BF16.F32.PACK_AB R64, RZ, R64 ;  /* 0x00000040ff40723e */ /* 0x000fe200000010ff */
[----:B------:R-:W-:Y:S01]  /*6210*/  @P1 STG.E.U16 desc[UR54][R4.64+0x90], R62 ;  /* 0x0000903e04001986 */ /* 0x000fe2000c101536 */
[----:B------:R-:W-:-:S02]  /*6220*/  ISETP.GT.AND P1, PT, R0, 0x8, P3 ;  /* 0x000000080000780c */ /* 0x000fc40001f24270 */
[----:B------:R-:W-:Y:S01]  /*6230*/  F2FP.BF16.F32.PACK_AB R65, RZ, R65 ;  /* 0x00000041ff41723e */ /* 0x000fe200000010ff */
[----:B------:R-:W-:Y:S01]  /*6240*/  @P2 STG.E.U16 desc[UR54][R4.64+0x92], R63 ;  /* 0x0000923f04002986 */ /* 0x000fe2000c101536 */
[----:B------:R-:W-:Y:S02]  /*6250*/  ISETP.GT.AND P2, PT, R14, 0x58, PT ;  /* 0x000000580e00780c */ /* 0x000fe40003f44270 */
[----:B------:R-:W-:Y:S01]  /*6260*/  ISETP.GT.AND P0, PT, R0, 0x8, P0 ;  /* 0x000000080000780c */ /* 0x000fe20000704270 */
[----:B------:R-:W-:Y:S01]  /*6270*/  @P4 STG.E.U16 desc[UR54][R2.64+0xa0], R64 ;  /* 0x0000a04002004986 */ /* 0x000fe2000c101536 */
[----:B------:R-:W-:Y:S02]  /*6280*/  ISETP.GT.AND P3, PT, R14, 0x59, PT ;  /* 0x000000590e00780c */ /* 0x000fe40003f64270 */
[C---:B------:R-:W-:Y:S01]  /*6290*/  ISETP.GT.AND P4, PT, R0.reuse, RZ, P2 ;  /* 0x000000ff0000720c */ /* 0x040fe20001784270 */
[----:B------:R-:W-:Y:S01]  /*62a0*/  @P5 STG.E.U16 desc[UR54][R2.64+0xa2], R65 ;  /* 0x0000a24102005986 */ /* 0x000fe2000c101536 */
[----:B------:R-:W-:-:S02]  /*62b0*/  ISETP.GT.AND P5, PT, R0, RZ, P3 ;  /* 0x000000ff0000720c */ /* 0x000fc40001fa4270 */
[----:B------:R-:W-:Y:S02]  /*62c0*/  F2FP.BF16.F32.PACK_AB R66, RZ, R66 ;  /* 0x00000042ff42723e */ /* 0x000fe400000010ff */
[----:B------:R-:W-:Y:S02]  /*62d0*/  F2FP.BF16.F32.PACK_AB R67, RZ, R67 ;  /* 0x00000043ff43723e */ /* 0x000fe400000010ff */
[----:B------:R-:W-:Y:S01]  /*62e0*/  F2FP.BF16.F32.PACK_AB R68, RZ, R68 ;  /* 0x00000044ff44723e */ /* 0x000fe200000010ff */
[----:B------:R-:W-:Y:S01]  /*62f0*/  @P1 STG.E.U16 desc[UR54][R4.64+0xa0], R66 ;  /* 0x0000a04204001986 */ /* 0x000fe2000c101536 */
[C---:B------:R-:W-:Y:S02]  /*6300*/  ISETP.GT.AND P1, PT, R0.reuse, 0x8, P2 ;  /* 0x000000080000780c */ /* 0x040fe40001724270 */
[----:B------:R-:W-:Y:S01]  /*6310*/  F2FP.BF16.F32.PACK_AB R69, RZ, R69 ;  /* 0x00000045ff45723e */ /* 0x000fe200000010ff */
[----:B------:R-:W-:Y:S01]  /*6320*/  @P0 STG.E.U16 desc[UR54][R4.64+0xa2], R67 ;  /* 0x0000a24304000986 */ /* 0x000fe2000c101536 */
[----:B------:R-:W-:-:S02]  /*6330*/  ISETP.GT.AND P2, PT, R0, 0x8, P3 ;  /* 0x000000080000780c */ /* 0x000fc40001f44270 */
[C---:B------:R-:W-:Y:S01]  /*6340*/  ISETP.GT.AND P3, PT, R14.reuse, 0x60, PT ;  /* 0x000000600e00780c */ /* 0x040fe20003f64270 */
[----:B------:R-:W-:Y:S01]  /*6350*/  @P4 STG.E.U16 desc[UR54][R2.64+0xb0], R68 ;  /* 0x0000b04402004986 */ /* 0x000fe2000c101536 */
[----:B------:R-:W-:Y:S02]  /*6360*/  ISETP.GT.AND P0, PT, R14, 0x61, PT ;  /* 0x000000610e00780c */ /* 0x000fe40003f04270 */
[C---:B------:R-:W-:Y:S01]  /*6370*/  ISETP.GT.AND P4, PT, R0.reuse, RZ, P3 ;  /* 0x000000ff0000720c */ /* 0x040fe20001f84270 */
[----:B------:R-:W-:Y:S01]  /*6380*/  @P5 STG.E.U16 desc[UR54][R2.64+0xb2], R69 ;  /* 0x0000b24502005986 */ /* 0x000fe2000c101536 */
[----:B------:R-:W-:Y:S02]  /*6390*/  ISETP.GT.AND P5, PT, R0, RZ, P0 ;  /* 0x000000ff0000720c */ /* 0x000fe400007a4270 */
[----:B------:R-:W-:Y:S02]  /*63a0*/  F2FP.BF16.F32.PACK_AB R70, RZ, R70 ;  /* 0x00000046ff46723e */ /* 0x000fe400000010ff */
[----:B------:R-:W-:-:S02]  /*63b0*/  F2FP.BF16.F32.PACK_AB R71, RZ, R71 ;  /* 0x00000047ff47723e */ /* 0x000fc400000010ff */
[----:B------:R-:W-:Y:S01]  /*63c0*/  F2FP.BF16.F32.PACK_AB R72, RZ, R72 ;  /* 0x00000048ff48723e */ /* 0x000fe200000010ff */
[----:B------:R-:W-:Y:S01]  /*63d0*/  @P1 STG.E.U16 desc[UR54][R4.64+0xb0], R70 ;  /* 0x0000b04604001986 */ /* 0x000fe2000c101536 */
[----:B------:R-:W-:Y:S02]  /*63e0*/  F2FP.BF16.F32.PACK_AB R73, RZ, R73 ;  /* 0x00000049ff49723e */ /* 0x000fe400000010ff */
[C---:B------:R-:W-:Y:S01]  /*63f0*/  ISETP.GT.AND P1, PT, R0.reuse, 0x8, P3 ;  /* 0x000000080000780c */ /* 0x040fe20001f24270 */
[----:B------:R-:W-:Y:S01]  /*6400*/  @P2 STG.E.U16 desc[UR54][R4.64+0xb2], R71 ;  /* 0x0000b24704002986 */ /* 0x000fe2000c101536 */
[----:B------:R-:W-:Y:S02]  /*6410*/  ISETP.GT.AND P0, PT, R0, 0x8, P0 ;  /* 0x000000080000780c */ /* 0x000fe40000704270 */
[----:B------:R-:W-:Y:S01]  /*6420*/  F2FP.BF16.F32.PACK_AB R74, RZ, R74 ;  /* 0x0000004aff4a723e */ /* 0x000fe200000010ff */
[----:B------:R-:W-:Y:S01]  /*6430*/  @P4 STG.E.U16 desc[UR54][R2.64+0xc0], R72 ;  /* 0x0000c04802004986 */ /* 0x000fe2000c101536 */
[----:B------:R-:W-:-:S02]  /*6440*/  ISETP.GT.AND P4, PT, R14, 0x68, PT ;  /* 0x000000680e00780c */ /* 0x000fc40003f84270 */
[----:B------:R-:W-:Y:S01]  /*6450*/  F2FP.BF16.F32.PACK_AB R75, RZ, R75 ;  /* 0x0000004bff4b723e */ /* 0x000fe200000010ff */
[----:B------:R-:W-:Y:S01]  /*6460*/  @P5 STG.E.U16 desc[UR54][R2.64+0xc2], R73 ;  /* 0x0000c24902005986 */ /* 0x000fe2000c101536 */
[----:B------:R-:W-:Y:S02]  /*6470*/  ISETP.GT.AND P5, PT, R14, 0x69, PT ;  /* 0x000000690e00780c */ /* 0x000fe40003fa4270 */
[C---:B------:R-:W-:Y:S01]  /*6480*/  ISETP.GT.AND P2, PT, R0.reuse, RZ, P4 ;  /* 0x000000ff0000720c */ /* 0x040fe20002744270 */
[----:B------:R-:W-:Y:S01]  /*6490*/  @P1 STG.E.U16 desc[UR54][R4.64+0xc0], R74 ;  /* 0x0000c04a04001986 */ /* 0x000fe2000c101536 */
[----:B------:R-:W-:Y:S02]  /*64a0*/  ISETP.GT.AND P6, PT, R0, RZ, P5 ;  /* 0x000000ff0000720c */ /* 0x000fe40002fc4270 */
[----:B------:R-:W-:Y:S01]  /*64b0*/  F2FP.BF16.F32.PACK_AB R76, RZ, R76 ;  /* 0x0000004cff4c723e */ /* 0x000fe200000010ff */
[----:B------:R-:W-:Y:S01]  /*64c0*/  @P0 STG.E.U16 desc[UR54][R4.64+0xc2], R75 ;  /* 0x0000c24b04000986 */ /* 0x000fe2000c101536 */
[----:B------:R-:W-:-:S02]  /*64d0*/  F2FP.BF16.F32.PACK_AB R77, RZ, R77 ;  /* 0x0000004dff4d723e */ /* 0x000fc400000010ff */
[----:B------:R-:W-:Y:S02]  /*64e0*/  ISETP.GT.AND P3, PT, R14, 0x70, PT ;  /* 0x000000700e00780c */ /* 0x000fe40003f64270 */
[----:B------:R-:W-:Y:S02]  /*64f0*/  ISETP.GT.AND P4, PT, R0, 0x8, P4 ;  /* 0x000000080000780c */ /* 0x000fe40002784270 */
[----:B------:R-:W-:Y:S01]  /*6500*/  F2FP.BF16.F32.PACK_AB R78, RZ, R78 ;  /* 0x0000004eff4e723e */ /* 0x000fe200000010ff */
[----:B------:R-:W-:Y:S01]  /*6510*/  @P2 STG.E.U16 desc[UR54][R2.64+0xd0], R76 ;  /* 0x0000d04c02002986 */ /* 0x000fe2000c101536 */
[----:B------:R-:W-:Y:S02]  /*6520*/  ISETP.GT.AND P2, PT, R14, 0x71, PT ;  /* 0x000000710e00780c */ /* 0x000fe40003f44270 */
[----:B------:R-:W-:Y:S01]  /*6530*/  F2FP.BF16.F32.PACK_AB R79, RZ, R79 ;  /* 0x0000004fff4f723e */ /* 0x000fe200000010ff */
[----:B------:R-:W-:Y:S01]  /*6540*/  @P6 STG.E.U16 desc[UR54][R2.64+0xd2], R77 ;  /* 0x0000d24d02006986 */ /* 0x000fe2000c101536 */
[----:B------:R-:W-:-:S02]  /*6550*/  ISETP.GT.AND P6, PT, R0, 0x8, P5 ;  /* 0x000000080000780c */ /* 0x000fc40002fc4270 */
[----:B------:R-:W-:Y:S02]  /*6560*/  ISETP.GT.AND P5, PT, R0, RZ, P3 ;  /* 0x000000ff0000720c */ /* 0x000fe40001fa4270 */
[----:B------:R-:W-:Y:S01]  /*6570*/  F2FP.BF16.F32.PACK_AB R80, RZ, R80 ;  /* 0x00000050ff50723e */ /* 0x000fe200000010ff */
[----:B------:R-:W-:Y:S01]  /*6580*/  @P4 STG.E.U16 desc[UR54][R4.64+0xd0], R78 ;  /* 0x0000d04e04004986 */ /* 0x000fe2000c101536 */
[C---:B------:R-:W-:Y:S02]  /*6590*/  ISETP.GT.AND P1, PT, R14.reuse, 0x78, PT ;  /* 0x000000780e00780c */ /* 0x040fe40003f24270 */
[----:B------:R-:W-:Y:S02]  /*65a0*/  ISETP.GT.AND P0, PT, R14, 0x79, PT ;  /* 0x000000790e00780c */ /* 0x000fe40003f04270 */
[C---:B------:R-:W-:Y:S02]  /*65b0*/  ISETP.GT.AND P4, PT, R0.reuse, RZ, P2 ;  /* 0x000000ff0000720c */ /* 0x040fe40001784270 */
[C---:B------:R-:W-:Y:S01]  /*65c0*/  ISETP.GT.AND P3, PT, R0.reuse, 0x8, P3 ;  /* 0x000000080000780c */ /* 0x040fe20001f64270 */
[----:B------:R-:W-:Y:S01]  /*65d0*/  @P6 STG.E.U16 desc[UR54][R4.64+0xd2], R79 ;  /* 0x0000d24f04006986 */ /* 0x000fe2000c101536 */
[----:B------:R-:W-:-:S02]  /*65e0*/  ISETP.GT.AND P2, PT, R0, 0x8, P2 ;  /* 0x000000080000780c */ /* 0x000fc40001744270 */
[C---:B------:R-:W-:Y:S01]  /*65f0*/  ISETP.GT.AND P6, PT, R0.reuse, RZ, P0 ;  /* 0x000000ff0000720c */ /* 0x040fe200007c4270 */
[----:B------:R-:W-:Y:S01]  /*6600*/  @P5 STG.E.U16 desc[UR54][R2.64+0xe0], R80 ;  /* 0x0000e05002005986 */ /* 0x000fe2000c101536 */
[C---:B------:R-:W-:Y:S02]  /*6610*/  ISETP.GT.AND P5, PT, R0.reuse, RZ, P1 ;  /* 0x000000ff0000720c */ /* 0x040fe40000fa4270 */
[C---:B------:R-:W-:Y:S02]  /*6620*/  ISETP.GT.AND P1, PT, R0.reuse, 0x8, P1 ;  /* 0x000000080000780c */ /* 0x040fe40000f24270 */
[----:B------:R-:W-:Y:S02]  /*6630*/  F2FP.BF16.F32.PACK_AB R81, RZ, R81 ;  /* 0x00000051ff51723e */ /* 0x000fe400000010ff */
[----:B------:R-:W-:Y:S02]  /*6640*/  F2FP.BF16.F32.PACK_AB R82, RZ, R82 ;  /* 0x00000052ff52723e */ /* 0x000fe400000010ff */
[----:B------:R-:W-:Y:S01]  /*6650*/  F2FP.BF16.F32.PACK_AB R83, RZ, R83 ;  /* 0x00000053ff53723e */ /* 0x000fe200000010ff */
[----:B------:R-:W-:Y:S01]  /*6660*/  @P4 STG.E.U16 desc[UR54][R2.64+0xe2], R81 ;  /* 0x0000e25102004986 */ /* 0x000fe2000c101536 */
[----:B------:R-:W-:-:S02]  /*6670*/  ISETP.GT.AND P0, PT, R0, 0x8, P0 ;  /* 0x000000080000780c */ /* 0x000fc40000704270 */
[----:B------:R-:W-:Y:S01]  /*6680*/  F2FP.BF16.F32.PACK_AB R84, RZ, R84 ;  /* 0x00000054ff54723e */ /* 0x000fe200000010ff */
[----:B------:R-:W-:Y:S01]  /*6690*/  @P3 STG.E.U16 desc[UR54][R4.64+0xe0], R82 ;  /* 0x0000e05204003986 */ /* 0x000fe2000c101536 */
[----:B------:R-:W-:Y:S02]  /*66a0*/  F2FP.BF16.F32.PACK_AB R85, RZ, R85 ;  /* 0x00000055ff55723e */ /* 0x000fe400000010ff */
[----:B------:R-:W-:Y:S01]  /*66b0*/  F2FP.BF16.F32.PACK_AB R86, RZ, R86 ;  /* 0x00000056ff56723e */ /* 0x000fe200000010ff */
[----:B------:R-:W-:Y:S01]  /*66c0*/  @P2 STG.E.U16 desc[UR54][R4.64+0xe2], R83 ;  /* 0x0000e25304002986 */ /* 0x000fe2000c101536 */
[----:B------:R-:W-:-:S03]  /*66d0*/  F2FP.BF16.F32.PACK_AB R87, RZ, R87 ;  /* 0x00000057ff57723e */ /* 0x000fc600000010ff */
[----:B------:R-:W-:Y:S04]  /*66e0*/  @P5 STG.E.U16 desc[UR54][R2.64+0xf0], R84 ;  /* 0x0000f05402005986 */ /* 0x000fe8000c101536 */
[----:B------:R0:W-:Y:S02]  /*66f0*/  @P6 STG.E.U16 desc[UR54][R2.64+0xf2], R85 ;  /* 0x0000f25502006986 */ /* 0x0001e4000c101536 */
[----:B0-----:R-:W-:Y:S02]  /*6700*/  @P1 IMAD.MOV.U32 R2, RZ, RZ, R4 ;  /* 0x000000ffff021224 */ /* 0x001fe400078e0004 */
[----:B------:R-:W-:-:S05]  /*6710*/  @P1 IMAD.MOV.U32 R3, RZ, RZ, R5 ;  /* 0x000000ffff031224 */ /* 0x000fca00078e0005 */
[----:B------:R0:W-:Y:S04]  /*6720*/  @P1 STG.E.U16 desc[UR54][R2.64+0xf0], R86 ;  /* 0x0000f05602001986 */ /* 0x0001e8000c101536 */
[----:B------:R0:W-:Y:S02]  /*6730*/  @P0 STG.E.U16 desc[UR54][R4.64+0xf2], R87 ;  /* 0x0000f25704000986 */ /* 0x0001e4000c101536 */
.L_x_161:
[----:B------:R-:W-:Y:S05]  /*6740*/  BSYNC B0 ;  /* 0x0000000000007941 */ /* 0x000fea0003800000 */
.L_x_35:
[----:B0-----:R-:W-:Y:S01]  /*6750*/  IMAD.U32 R2, RZ, RZ, UR52 ;  /* 0x00000034ff027e24 */ /* 0x001fe2000f8e00ff */
[----:B------:R-:W-:Y:S01]  /*6760*/  ULDC.64 UR4, c[0x0][0x650] ;  /* 0x0001940000047ab9 */ /* 0x000fe20000000a00 */
[----:B------:R-:W-:Y:S01]  /*6770*/  IMAD.U32 R3, RZ, RZ, UR53 ;  /* 0x00000035ff037e24 */ /* 0x000fe2000f8e00ff */
[----:B------:R0:W-:Y:S01]  /*6780*/  SYNCS.ARRIVE.TRANS64.A1T0 RZ, [R98+UR50], RZ ;  /* 0x000000ff62ff79a7 */ /* 0x0001e20008100032 */
[----:B------:R-:W-:Y:S01]  /*6790*/  PRMT R0, RZ, 0x7610, R0 ;  /* 0x00007610ff007816 */ /* 0x000fe20000000000 */
[----:B------:R-:W-:Y:S01]  /*67a0*/  IMAD.MOV.U32 R18, RZ, RZ, -0x1 ;  /* 0xffffffffff127424 */ /* 0x000fe200078e00ff */
[----:B------:R-:W-:Y:S01]  /*67b0*/  LEA R16, P0, R2, R16, 0x1 ;  /* 0x0000001002107211 */ /* 0x000fe200078008ff */
[----:B------:R-:W-:Y:S02]  /*67c0*/  IMAD.MOV.U32 R2, RZ, RZ, -0x1 ;  /* 0xffffffffff027424 */ /* 0x000fe400078e00ff */
[----:B------:R-:W-:Y:S01]  /*67d0*/  IMAD.MOV.U32 R19, RZ, RZ, -0x1 ;  /* 0xffffffffff137424 */ /* 0x000fe200078e00ff */
[----:B------:R-:W-:-:S02]  /*67e0*/  IADD3.X R17, R17, UR41, RZ, P0, !PT ;  /* 0x0000002911117c10 */ /* 0x000fc400087fe4ff */
[----:B------:R-:W-:-:S04]  /*67f0*/  ISETP.GE.U32.AND P0, PT, R16, UR4, PT ;  /* 0x0000000410007c0c */ /* 0x000fc8000bf06070 */
[----:B------:R-:W-:-:S13]  /*6800*/  ISETP.GE.U32.AND.EX P0, PT, R17, UR5, PT, P0 ;  /* 0x0000000511007c0c */ /* 0x000fda000bf06100 */
[----:B0-----:R-:W-:Y:S05]  /*6810*/  @P0 BRA `(.L_x_162) ;  /* 0x0000000400700947 */ /* 0x001fea0003800000 */
[----:B------:R-:W0:Y:S01]  /*6820*/  S2UR UR7, SR_CTAID.X ;  /* 0x00000000000779c3 */ /* 0x000e220000002500 */
[----:B------:R-:W-:Y:S01]  /*6830*/  ULDC.64 UR4, c[0x0][0x628] ;  /* 0x00018a0000047ab9 */ /* 0x000fe20000000a00 */
[----:B------:R-:W-:Y:S01]  /*6840*/  ULDC UR6, c[0x0][0x150] ;  /* 0x0000540000067ab9 */ /* 0x000fe20000000800 */
[----:B------:R-:W-:Y:S01]  /*6850*/  ISETP.NE.U32.AND P0, PT, RZ, UR4, PT ;  /* 0x00000004ff007c0c */ /* 0x000fe2000bf05070 */
[----:B------:R-:W-:Y:S01]  /*6860*/  ULDC UR15, c[0x0][0x630] ;  /* 0x00018c00000f7ab9 */ /* 0x000fe20000000800 */
[C---:B------:R-:W-:Y:S02]  /*6870*/  R2UR UR17, R16.reuse ;  /* 0x00000000101172ca */ /* 0x040fe400000e0000 */
[----:B------:R-:W-:Y:S01]  /*6880*/  ISETP.NE.AND.EX P0, PT, RZ, UR5, PT, P0 ;  /* 0x00000005ff007c0c */ /* 0x000fe2000bf05300 */
[----:B------:R-:W1:Y:S01]  /*6890*/  S2UR UR16, SR_CTAID.Y ;  /* 0x00000000001079c3 */ /* 0x000e620000002600 */
[----:B------:R-:W-:Y:S02]  /*68a0*/  R2UR UR12, R16 ;  /* 0x00000000100c72ca */ /* 0x000fe400000e0000 */
[----:B------:R-:W-:-:S02]  /*68b0*/  R2UR UR13, R17 ;  /* 0x00000000110d72ca */ /* 0x000fc400000e0000 */
[----:B0-----:R-:W-:-:S05]  /*68c0*/  I2FP.F32.U32 R0, UR7 ;  /* 0x0000000700007c45 */ /* 0x001fca0008201000 */
[----:B------:R-:W-:Y:S01]  /*68d0*/  FMUL R0, R0, UR6 ;  /* 0x0000000600007c20 */ /* 0x000fe20008400000 */
[----:B------:R-:W-:Y:S01]  /*68e0*/  ULDC UR6, c[0x0][0x154] ;  /* 0x0000550000067ab9 */ /* 0x000fe20000000800 */
[----:B-1----:R-:W-:-:S04]  /*68f0*/  I2FP.F32.U32 R2, UR16 ;  /* 0x0000001000027c45 */ /* 0x002fc80008201000 */
[----:B------:R-:W0:Y:S01]  /*6900*/  F2I.U32.TRUNC.NTZ R0, R0 ;  /* 0x0000000000007305 */ /* 0x000e22000020f000 */
[----:B------:R-:W-:Y:S01]  /*6910*/  FMUL R2, R2, UR6 ;  /* 0x0000000602027c20 */ /* 0x000fe20008400000 */
[----:B------:R-:W-:Y:S06]  /*6920*/  @!P0 BRA `(.L_x_163) ;  /* 0x0000000000308947 */ /* 0x000fec0003800000 */
        /* <DEDUP_REMOVED lines=12> */
.L_x_163:
[----:B------:R-:W-:Y:S01]  /*69f0*/  USHF.R.U64 UR6, UR12, UR15, UR13 ;  /* 0x0000000f0c067299 */ /* 0x000fe2000800120d */
[----:B------:R-:W-:Y:S01]  /*6a00*/  R2UR UR5, R17 ;  /* 0x00000000110572ca */ /* 0x000fe200000e0000 */
[----:B------:R-:W-:Y:S01]  /*6a10*/  USHF.R.U32.HI UR4, URZ, UR15, UR13 ;  /* 0x0000000f3f047299 */ /* 0x000fe2000801160d */
[----:B------:R-:W1:Y:S01]  /*6a20*/  F2I.U32.TRUNC.NTZ R2, R2 ;  /* 0x0000000200027305 */ /* 0x000e62000020f000 */
[----:B------:R-:W-:Y:S01]  /*6a30*/  UIADD3 UR9, UP0, URZ, -UR6, URZ ;  /* 0x800000063f097290 */ /* 0x000fe2000ff1e03f */
[----:B------:R-:W-:Y:S01]  /*6a40*/  ULDC.64 UR10, c[0x0][0x620] ;  /* 0x00018800000a7ab9 */ /* 0x000fe20000000a00 */
[----:B------:R-:W-:Y:S02]  /*6a50*/  ULDC UR14, c[0x0][0x608] ;  /* 0x00018200000e7ab9 */ /* 0x000fe40000000800 */
[----:B------:R-:W-:Y:S01]  /*6a60*/  UIADD3.X UR4, URZ, ~UR4, URZ, UP0, !UPT ;  /* 0x800000043f047290 */ /* 0x000fe200087fe43f */
[----:B------:R-:W-:Y:S01]  /*6a70*/  ULDC UR15, c[0x0][0x658] ;  /* 0x00019600000f7ab9 */ /* 0x000fe20000000800 */
[----:B------:R-:W-:-:S02]  /*6a80*/  ULDC UR12, c[0x0][0x144] ;  /* 0x00005100000c7ab9 */ /* 0x000fc40000000800 */
[----:B------:R-:W-:Y:S01]  /*6a90*/  UIMAD UR8, UR4, UR10, URZ ;  /* 0x0000000a040872a4 */ /* 0x000fe2000f8e023f */
[----:B------:R-:W-:Y:S02]  /*6aa0*/  ULDC UR22, c[0x0][0x148] ;  /* 0x0000520000167ab9 */ /* 0x000fe40000000800 */
[----:B------:R-:W-:Y:S01]  /*6ab0*/  UMOV UR4, UR17 ;  /* 0x0000001100047c82 */ /* 0x000fe20008000000 */
[----:B------:R-:W-:Y:S02]  /*6ac0*/  UIMAD UR8, UR9, UR11, UR8 ;  /* 0x0000000b090872a4 */ /* 0x000fe4000f8e0208 */
[----:B------:R-:W-:Y:S01]  /*6ad0*/  UIMAD.WIDE.U32 UR4, UR9, UR10, UR4 ;  /* 0x0000000a090472a5 */ /* 0x000fe2000f8e0004 */
[----:B0-----:R-:W-:Y:S01]  /*6ae0*/  R2UR UR9, R0 ;  /* 0x00000000000972ca */ /* 0x001fe200000e0000 */
[----:B------:R-:W-:Y:S01]  /*6af0*/  ULDC UR20, c[0x0][0x648] ;  /* 0x0001920000147ab9 */ /* 0x000fe20000000800 */
[----:B-1----:R-:W-:Y:S01]  /*6b00*/  R2UR UR13, R2 ;  /* 0x00000000020d72ca */ /* 0x002fe200000e0000 */
[----:B------:R-:W-:Y:S01]  /*6b10*/  UIADD3 UR8, UR5, UR8, URZ ;  /* 0x0000000805087290 */ /* 0x000fe2000fffe03f */
[----:B------:R-:W-:-:S02]  /*6b20*/  ULDC UR21, c[0x0][0x638] ;  /* 0x00018e0000157ab9 */ /* 0x000fc40000000800 */
[----:B------:R-:W-:Y:S02]  /*6b30*/  ULDC UR5, c[0x0][0x618] ;  /* 0x0001860000057ab9 */ /* 0x000fe40000000800 */
[----:B------:R-:W-:Y:S02]  /*6b40*/  USHF.R.U64 UR10, UR4, UR5, UR8 ;  /* 0x00000005040a7299 */ /* 0x000fe40008001208 */
[----:B------:R-:W-:-:S03]  /*6b50*/  USHF.R.U32.HI UR8, URZ, UR5, UR8 ;  /* 0x000000053f087299 */ /* 0x000fc60008011608 */
[----:B------:R-:W-:Y:S01]  /*6b60*/  ULDC.64 UR4, c[0x0][0x640] ;  /* 0x0001900000047ab9 */ /* 0x000fe20000000a00 */
[----:B------:R-:W-:Y:S01]  /*6b70*/  USHF.R.U64 UR11, UR10, UR14, UR8 ;  /* 0x0000000e0a0b7299 */ /* 0x000fe20008001208 */
[----:B------:R-:W-:Y:S01]  /*6b80*/  ISETP.NE.U32.AND P0, PT, RZ, UR4, PT ;  /* 0x00000004ff007c0c */ /* 0x000fe2000bf05070 */
[----:B------:R-:W-:Y:S02]  /*6b90*/  USHF.R.U32.HI UR8, URZ, UR14, UR8 ;  /* 0x0000000e3f087299 */ /* 0x000fe40008011608 */
[----:B------:R-:W-:Y:S01]  /*6ba0*/  UIADD3 UR9, -UR9, URZ, URZ ;  /* 0x0000003f09097290 */ /* 0x000fe2000fffe13f */
[----:B------:R-:W-:Y:S01]  /*6bb0*/  ISETP.NE.AND.EX P0, PT, RZ, UR5, PT, P0 ;  /* 0x00000005ff007c0c */ /* 0x000fe2000bf05300 */
[----:B------:R-:W-:Y:S02]  /*6bc0*/  USHF.R.U64 UR17, UR11, UR15, UR8 ;  /* 0x0000000f0b117299 */ /* 0x000fe40008001208 */
[----:B------:R-:W-:Y:S02]  /*6bd0*/  UIADD3 UR18, -UR13, URZ, URZ ;  /* 0x0000003f0d127290 */ /* 0x000fe4000fffe13f */
[----:B------:R-:W-:-:S02]  /*6be0*/  USHF.R.U32.HI UR15, URZ, UR15, UR8 ;  /* 0x0000000f3f0f7299 */ /* 0x000fc40008011608 */
[----:B------:R-:W-:Y:S01]  /*6bf0*/  UIMAD UR19, UR12, UR9, UR7 ;  /* 0x000000090c1372a4 */ /* 0x000fe2000f8e0207 */
[----:B------:R-:W-:-:S05]  /*6c00*/  UMOV UR14, UR17 ;  /* 0x00000011000e7c82 */ /* 0x000fca0008000000 */
[----:B------:R-:W-:Y:S06]  /*6c10*/  @!P0 BRA `(.L_x_164) ;  /* 0x0000000000288947 */ /* 0x000fec0003800000 */
        /* <DEDUP_REMOVED lines=10> */
.L_x_164:
[----:B------:R-:W-:Y:S01]  /*6cc0*/  UISETP.NE.AND UP0, UPT, UR38, URZ, UPT ;  /* 0x0000003f2600728c */ /* 0x000fe2000bf05270 */
[----:B------:R-:W-:Y:S01]  /*6cd0*/  IMAD.MOV.U32 R0, RZ, RZ, 0x1 ;  /* 0x00000001ff007424 */ /* 0x000fe200078e00ff */
[----:B------:R-:W-:Y:S01]  /*6ce0*/  USHF.R.U64 UR5, UR14, UR20, UR15 ;  /* 0x000000140e057299 */ /* 0x000fe2000800120f */
[----:B------:R-:W-:Y:S01]  /*6cf0*/  IMAD.U32 R19, RZ, RZ, UR6 ;  /* 0x00000006ff137e24 */ /* 0x000fe2000f8e00ff */
[----:B------:R-:W-:Y:S02]  /*6d00*/  ULOP3.LUT UR4, UR11, UR47, URZ, 0xc0, !UPT ;  /* 0x0000002f0b047292 */ /* 0x000fe4000f8ec03f */
[----:B------:R-:W-:Y:S02]  /*6d10*/  UIADD3 UR7, -UR5, URZ, URZ ;  /* 0x0000003f05077290 */ /* 0x000fe4000fffe13f */
[----:B------:R-:W-:Y:S02]  /*6d20*/  UIMAD UR4, UR44, UR5, UR4 ;  /* 0x000000052c0472a4 */ /* 0x000fe4000f8e0204 */
[----:B------:R-:W-:-:S02]  /*6d30*/  ULOP3.LUT UR10, UR10, UR43, URZ, 0xc0, !UPT ;  /* 0x0000002b0a0a7292 */ /* 0x000fc4000f8ec03f */
[----:B------:R-:W-:Y:S02]  /*6d40*/  @UP0 UIMAD UR19, UR22, UR18, UR16 ;  /* 0x00000012161302a4 */ /* 0x000fe4000f8e0210 */
[----:B------:R-:W-:Y:S01]  /*6d50*/  UIMAD UR5, UR7, UR21, UR17 ;  /* 0x00000015070572a4 */ /* 0x000fe2000f8e0211 */
[----:B------:R-:W-:Y:S02]  /*6d60*/  ULDC UR8, c[0x0][0x600] ;  /* 0x0001800000087ab9 */ /* 0x000fe40000000800 */
[----:B------:R-:W-:Y:S01]  /*6d70*/  ULDC UR7, c[0x0][0x610] ;  /* 0x0001840000077ab9 */ /* 0x000fe20000000800 */
[----:B------:R-:W-:Y:S02]  /*6d80*/  UIMAD UR5, UR5, UR8, UR10 ;  /* 0x00000008050572a4 */ /* 0x000fe4000f8e020a */
[----:B------:R-:W-:-:S04]  /*6d90*/  UIMAD UR4, UR4, UR7, UR19 ;  /* 0x00000007040472a4 */ /* 0x000fc8000f8e0213 */
[----:B------:R-:W-:Y:S02]  /*6da0*/  USEL UR7, UR5, UR4, !UP0 ;  /* 0x0000000405077287 */ /* 0x000fe4000c000000 */
[----:B------:R-:W-:-:S04]  /*6db0*/  USEL UR4, UR4, UR5, !UP0 ;  /* 0x0000000504047287 */ /* 0x000fc8000c000000 */
[----:B------:R-:W-:Y:S02]  /*6dc0*/  IMAD.U32 R2, RZ, RZ, UR7 ;  /* 0x00000007ff027e24 */ /* 0x000fe4000f8e00ff */
[----:B------:R-:W-:-:S07]  /*6dd0*/  IMAD.U32 R18, RZ, RZ, UR4 ;  /* 0x00000004ff127e24 */ /* 0x000fce000f8e00ff */
.L_x_162:
[----:B------:R-:W-:Y:S01]  /*6de0*/  UIADD3 UR45, UR36, UR45, URZ ;  /* 0x0000002d242d7290 */ /* 0x000fe2000fffe03f */
[----:B------:R-:W-:Y:S02]  /*6df0*/  LOP3.LUT P0, RZ, R0, 0xff, RZ, 0xc0, !PT ;  /* 0x000000ff00ff7812 */ /* 0x000fe4000780c0ff */
[----:B------:R-:W-:Y:S01]  /*6e00*/  LOP3.LUT R100, R100, 0x1, RZ, 0x3c, !PT ;  /* 0x0000000164647812 */ /* 0x000fe200078e3cff */
[----:B------:R-:W-:Y:S02]  /*6e10*/  USHF.R.U32.HI UR4, URZ, 0x2, UR45 ;  /* 0x000000023f047899 */ /* 0x000fe4000801162d */
[----:B------:R-:W-:Y:S02]  /*6e20*/  UISETP.GT.U32.AND UP0, UPT, UR45, 0x3, UPT ;  /* 0x000000032d00788c */ /* 0x000fe4000bf04070 */
[----:B------:R-:W-:Y:S02]  /*6e30*/  ULOP3.LUT UR4, UR4, 0x1, URZ, 0xc0, !UPT ;  /* 0x0000000104047892 */ /* 0x000fe4000f8ec03f */
[----:B------:R-:W-:-:S02]  /*6e40*/  UISETP.LT.U32.AND UP0, UPT, UR36, 0x4, UP0 ;  /* 0x000000042400788c */ /* 0x000fc40008701070 */
[----:B------:R-:W-:Y:S02]  /*6e50*/  UISETP.NE.U32.AND UP1, UPT, UR4, 0x1, UPT ;  /* 0x000000010400788c */ /* 0x000fe4000bf25070 */
[----:B------:R-:W-:Y:S02]  /*6e60*/  USEL UR5, URZ, 0x1, !UP0 ;  /* 0x000000013f057887 */ /* 0x000fe4000c000000 */
[----:B------:R-:W-:Y:S02]  /*6e70*/  UISETP.GT.U32.AND UP1, UPT, UR36, 0x3, !UP1 ;  /* 0x000000032400788c */ /* 0x000fe4000cf24070 */
[----:B------:R-:W-:Y:S02]  /*6e80*/  ULOP3.LUT UR45, UR45, 0x3, URZ, 0xc0, !UPT ;  /* 0x000000032d2d7892 */ /* 0x000fe4000f8ec03f */
[----:B------:R-:W-:-:S04]  /*6e90*/  USEL UR4, URZ, 0x1, !UP1 ;  /* 0x000000013f047887 */ /* 0x000fc8000c800000 */
[----:B------:R-:W-:Y:S01]  /*6ea0*/  ULOP3.LUT UR48, UR4, UR48, UR5, 0x96, !UPT ;  /* 0x0000003004307292 */ /* 0x000fe2000f8e9605 */
[----:B------:R-:W-:Y:S11]  /*6eb0*/  @P0 BRA `(.L_x_165) ;  /* 0xffffffa800680947 */ /* 0x000ff6000383ffff */
[----:B------:R-:W-:Y:S05]  /*6ec0*/  EXIT ;  /* 0x000000000000794d */ /* 0x000fea0003800000 */
.L_x_16:
[----:B------:R-:W-:-:S08]  /*6ed0*/  ISETP.NE.AND P0, PT, RZ, UR6, PT ;  /* 0x00000006ff007c0c */ /* 0x000fd0000bf05270 */
[----:B------:R-:W0:-:S00]  /*6ee0*/  USETMAXREG.DEALLOC.CTAPOOL 0x28 ;  /* 0x00000028000079c8 */ /* 0x000e0000080e0500 */
[----:B------:R-:W-:Y:S05]  /*6ef0*/  @P0 EXIT ;  /* 0x000000000000094d */ /* 0x000fea0003800000 */
[----:B0-----:R-:W-:Y:S01]  /*6f00*/  LOP3.LUT P0, RZ, R4, 0xff, RZ, 0xc0, !PT ;  /* 0x000000ff04ff7812 */ /* 0x001fe2000780c0ff */
[----:B------:R-:W-:Y:S02]  /*6f10*/  IMAD.MOV.U32 R9, RZ, RZ, 0x1 ;  /* 0x00000001ff097424 */ /* 0x000fe400078e00ff */
[----:B------:R-:W-:-:S10]  /*6f20*/  IMAD.MOV.U32 R8, RZ, RZ, RZ ;  /* 0x000000ffff087224 */ /* 0x000fd400078e00ff */
[----:B------:R-:W-:Y:S05]  /*6f30*/  @!P0 BRA `(.L_x_166) ;  /* 0x0000000c00a08947 */ /* 0x000fea0003800000 */
[----:B------:R-:W0:Y:S01]  /*6f40*/  S2UR UR5, SR_CgaCtaId ;  /* 0x00000000000579c3 */ /* 0x000e220000008800 */
[----:B------:R-:W-:Y:S01]  /*6f50*/  UMOV UR7, 0x1 ;  /* 0x0000000100077882 */ /* 0x000fe20000000000 */
[----:B------:R-:W-:Y:S01]  /*6f60*/  LOP3.LUT P0, RZ, R0, 0x1f, RZ, 0xc0, !PT ;  /* 0x0000001f00ff7812 */ /* 0x000fe2000780c0ff */
[----:B------:R-:W-:Y:S01]  /*6f70*/  ULDC UR13, c[0x0][0x658] ;  /* 0x00019600000d7ab9 */ /* 0x000fe20000000800 */
[----:B------:R-:W-:Y:S01]  /*6f80*/  UMOV UR6, 0xffffffff ;  /* 0xffffffff00067882 */ /* 0x000fe20000000000 */
[----:B------:R-:W-:Y:S01]  /*6f90*/  BSSY B0, `(.L_x_166) ;  /* 0x00000e2000007945 */ /* 0x000fe20003800000 */
[----:B------:R-:W-:Y:S01]  /*6fa0*/  USHF.L.U32 UR6, UR6, UR13, URZ ;  /* 0x0000000d06067299 */ /* 0x000fe2000800063f */
[C---:B------:R-:W-:Y:S01]  /*6fb0*/  ISETP.NE.AND P3, PT, R3.reuse, RZ, PT ;  /* 0x000000ff0300720c */ /* 0x040fe20003f65270 */
[----:B------:R-:W-:Y:S01]  /*6fc0*/  IMAD.MOV.U32 R0, RZ, RZ, 0x1 ;  /* 0x00000001ff007424 */ /* 0x000fe200078e00ff */
[----:B------:R-:W-:Y:S01]  /*6fd0*/  ISETP.NE.OR P0, PT, R3, RZ, !P0 ;  /* 0x000000ff0300720c */ /* 0x000fe20004705670 */
[----:B------:R-:W-:Y:S01]  /*6fe0*/  IMAD.MOV.U32 R9, RZ, RZ, 0x1 ;  /* 0x00000001ff097424 */ /* 0x000fe200078e00ff */
[----:B------:R-:W-:Y:S01]  /*6ff0*/  ULDC UR14, c[0x0][0x600] ;  /* 0x00018000000e7ab9 */ /* 0x000fe20000000800 */
[----:B------:R-:W-:Y:S01]  /*7000*/  IMAD.MOV.U32 R8, RZ, RZ, RZ ;  /* 0x000000ffff087224 */ /* 0x000fe200078e00ff */
[----:B------:R-:W-:Y:S01]  /*7010*/  UMOV UR29, 0x5 ;  /* 0x00000005001d7882 */ /* 0x000fe20000000000 */
[----:B------:R-:W-:-:S02]  /*7020*/  UIADD3 UR46, UR37, 0x1, URZ ;  /* 0x00000001252e7890 */ /* 0x000fc4000fffe03f */
[----:B------:R-:W-:Y:S02]  /*7030*/  ULOP3.LUT UR45, UR40, 0x2, URZ, 0xfc, !UPT ;  /* 0x00000002282d7892 */ /* 0x000fe4000f8efc3f */
[----:B------:R-:W-:Y:S02]  /*7040*/  UIADD3 UR14, UR14, -0x1, URZ ;  /* 0xffffffff0e0e7890 */ /* 0x000fe4000fffe03f */
[----:B------:R-:W-:Y:S02]  /*7050*/  USHF.L.U32 UR13, UR7, UR13, URZ ;  /* 0x0000000d070d7299 */ /* 0x000fe4000800063f */
[----:B------:R-:W-:Y:S02]  /*7060*/  ULOP3.LUT UR22, URZ, UR6, URZ, 0x33, !UPT ;  /* 0x000000063f167292 */ /* 0x000fe4000f8e333f */
[----:B0-----:R-:W-:Y:S02]  /*7070*/  ULOP3.LUT UR4, UR5, 0x1, URZ, 0xc0, !UPT ;  /* 0x0000000105047892 */ /* 0x001fe4000f8ec03f */
[----:B------:R-:W-:-:S02]  /*7080*/  USHF.R.U32.HI UR44, URZ, 0x1, UR5 ;  /* 0x000000013f2c7899 */ /* 0x000fc40008011605 */
[----:B------:R-:W-:Y:S02]  /*7090*/  USHF.L.U32 UR15, UR5, 0x6, URZ ;  /* 0x00000006050f7899 */ /* 0x000fe4000800063f */
[----:B------:R-:W-:Y:S02]  /*70a0*/  USHF.L.U32 UR21, UR5, 0xc, URZ ;  /* 0x0000000c05157899 */ /* 0x000fe4000800063f */
[----:B------:R-:W-:Y:S02]  /*70b0*/  ULOP3.LUT UR5, UR5, 0xfffffffe, URZ, 0xc0, !UPT ;  /* 0xfffffffe05057892 */ /* 0x000fe4000f8ec03f */
[----:B------:R-:W-:Y:S02]  /*70c0*/  UISETP.GT.U32.AND UP0, UPT, UR4, 0xffff, UPT ;  /* 0x0000ffff0400788c */ /* 0x000fe4000bf04070 */
[----:B------:R-:W-:Y:S02]  /*70d0*/  USHF.L.U32 UR23, UR7, UR5, URZ ;  /* 0x0000000507177299 */ /* 0x000fe4000800063f */
[----:B------:R-:W-:-:S02]  /*70e0*/  ULOP3.LUT UR5, UR5, 0x1, URZ, 0xfc, !UPT ;  /* 0x0000000105057892 */ /* 0x000fc4000f8efc3f */
[----:B------:R-:W-:Y:S02]  /*70f0*/  USEL UR4, UR4, 0xffff, !UP0 ;  /* 0x0000ffff04047887 */ /* 0x000fe4000c000000 */
[----:B------:R-:W-:Y:S02]  /*7100*/  USHF.L.U32 UR5, UR7, UR5, URZ ;  /* 0x0000000507057299 */ /* 0x000fe4000800063f */
[----:B------:R-:W-:Y:S02]  /*7110*/  ULOP3.LUT UR4, UR4, 0xffff, URZ, 0xc0, !UPT ;  /* 0x0000ffff04047892 */ /* 0x000fe4000f8ec03f */
[----:B------:R-:W-:Y:S02]  /*7120*/  ULOP3.LUT UR15, UR15, 0x40, URZ, 0xc0, !UPT ;  /* 0x000000400f0f7892 */ /* 0x000fe4000f8ec03f */
[----:B------:R-:W-:Y:S02]  /*7130*/  ULOP3.LUT UR21, UR21, 0x1000, URZ, 0xc0, !UPT ;  /* 0x0000100015157892 */ /* 0x000fe4000f8ec03f */
[----:B------:R-:W-:-:S02]  /*7140*/  ULOP3.LUT UR23, UR23, UR5, URZ, 0xfc, !UPT ;  /* 0x0000000517177292 */ /* 0x000fc4000f8efc3f */
[----:B------:R-:W-:Y:S01]  /*7150*/  USHF.L.U32 UR29, UR29, UR4, URZ ;  /* 0x000000041d1d7299 */ /* 0x000fe2000800063f */
[----:B------:R-:W-:-:S11]  /*7160*/  ULDC.64 UR30, c[0x0][0x198] ;  /* 0x00006600001e7ab9 */ /* 0x000fd60000000a00 */
.L_x_178:
[----:B------:R-:W-:-:S03]  /*7170*/  UMOV UR4, 0xffffffff ;  /* 0xffffffff00047882 */ /* 0x000fc60000000000 */
[----:B------:R-:W-:Y:S05]  /*7180*/  BRA.DIV UR4, `(.L_x_167) ;  /* 0x0000001204247947 */ /* 0x000fea000b800000 */
[----:B------:R-:W-:-:S13]  /*7190*/  ELECT P6, URZ, PT ;  /* 0x00000000003f782f */ /* 0x000fda00038c0000 */
.L_x_191:
[----:B------:R-:W0:Y:S01]  /*71a0*/  LDC R3, c[0x0][0x28c] ;  /* 0x0000a300ff037b82 */ /* 0x000e220000000800 */
[----:B------:R-:W-:Y:S01]  /*71b0*/  BSSY B1, `(.L_x_168) ;  /* 0x000004a000017945 */ /* 0x000fe20003800000 */
[----:B0-----:R-:W-:-:S13]  /*71c0*/  ISETP.LT.OR P6, PT, R3, 0x1, !P6 ;  /* 0x000000010300780c */ /* 0x001fda00077c1670 */
[----:B------:R-:W-:Y:S05]  /*71d0*/  @P6 BRA `(.L_x_169) ;  /* 0x00000004001c6947 */ /* 0x000fea0003800000 */
[----:B------:R-:W-:Y:S01]  /*71e0*/  LEA R18, R18, UR44, 0x1 ;  /* 0x0000002c12127c11 */ /* 0x000fe2000f8e08ff */
[----:B------:R-:W-:Y:S01]  /*71f0*/  IMAD.MOV.U32 R11, RZ, RZ, RZ ;  /* 0x000000ffff0b7224 */ /* 0x000fe200078e00ff */
[----:B------:R-:W-:Y:S01]  /*7200*/  LEA R6, R2, UR15, 0x7 ;  /* 0x0000000f02067c11 */ /* 0x000fe2000f8e38ff */
[----:B------:R-:W-:Y:S02]  /*7210*/  IMAD.U32 R12, RZ, RZ, UR46 ;  /* 0x0000002eff0c7e24 */ /* 0x000fe4000f8e00ff */
[----:B------:R-:W-:Y:S02]  /*7220*/  IMAD.MOV.U32 R2, RZ, RZ, R9 ;  /* 0x000000ffff027224 */ /* 0x000fe400078e0009 */
[----:B------:R-:W-:Y:S02]  /*7230*/  IMAD.MOV.U32 R3, RZ, RZ, R8 ;  /* 0x000000ffff037224 */ /* 0x000fe400078e0008 */
[----:B------:R-:W-:-:S07]  /*7240*/  IMAD.SHL.U32 R18, R18, 0x20, RZ ;  /* 0x0000002012127824 */ /* 0x000fce00078e00ff */
.L_x_173:
[----:B------:R-:W0:Y:S01]  /*7250*/  S2R R5, SR_CgaCtaId ;  /* 0x0000000000057919 */ /* 0x000e220000008800 */
[----:B------:R-:W-:-:S04]  /*7260*/  MOV R4, 0x400 ;  /* 0x0000040000047802 */ /* 0x000fc80000000f00 */
[----:B0-----:R-:W-:Y:S02]  /*7270*/  LEA R10, R5, R4, 0x18 ;  /* 0x00000004050a7211 */ /* 0x001fe400078ec0ff */
[----:B------:R-:W-:Y:S01]  /*7280*/  SHF.L.U32 R4, R2, 0x1f, RZ ;  /* 0x0000001f02047819 */ /* 0x000fe200000006ff */
[----:B------:R-:W0:Y:S02]  /*7290*/  @!P3 LDC R5, c[0x0][0x500] ;  /* 0x00014000ff05bb82 */ /* 0x000e240000000800 */
[----:B------:R-:W-:-:S04]  /*72a0*/  IMAD R7, R3, 0x8, R10 ;  /* 0x0000000803077824 */ /* 0x000fc800078e020a */
[----:B------:R-:W1:Y:S02]  /*72b0*/  SYNCS.PHASECHK.TRANS64.TRYWAIT P1, [R7+URZ+0x20], R4 ;  /* 0x00002004070075a7 */ /* 0x000e64000802017f */
[----:B-1----:R-:W-:Y:S05]  /*72c0*/  @!P1 BRA `(.L_x_170) ;  /* 0x0000000c00f49947 */ /* 0x002fea0003800000 */
.L_x_192:
[----:B------:R-:W-:Y:S01]  /*72d0*/  UPRMT UR4, UR45, 0x9910, URZ ;  /* 0x000099102d047896 */ /* 0x000fe2000800003f */
[----:B0-----:R0:W-:Y:S03]  /*72e0*/  @!P3 SYNCS.ARRIVE.TRANS64 RZ, [R7+URZ], R5 ;  /* 0x0000000507ffb9a7 */ /* 0x0011e6000800003f */
[----:B------:R-:W-:-:S06]  /*72f0*/  UISETP.NE.AND UP0, UPT, UR4, 0x2, UPT ;  /* 0x000000020400788c */ /* 0x000fcc000bf05270 */
[----:B------:R-:W-:-:S13]  /*7300*/  PLOP3.LUT P1, PT, PT, PT, UP0, 0x80, 0x0 ;  /* 0x000000000000781c */ /* 0x000fda0003f2f008 */
[----:B0-----:R-:W-:Y:S05]  /*7310*/  @P1 BRA `(.L_x_171) ;  /* 0x0000000000041947 */ /* 0x001fea0003800000 */
[----:B------:R-:W-:Y:S01]  /*7320*/  BPT.TRAP 0x1 ;  /* 0x000000040000795c */ /* 0x000fe20000300000 */
.L_x_171:
[----:B------:R-:W-:Y:S05]  /*7330*/  @P0 BRA `(.L_x_172) ;  /* 0x0000000000040947 */ /* 0x000fea0003800000 */
[----:B------:R-:W-:Y:S01]  /*7340*/  BPT.TRAP 0x1 ;  /* 0x000000040000795c */ /* 0x000fe20000300000 */
.L_x_172:
[C---:B-1----:R-:W-:Y:S01]  /*7350*/  LEA R4, R3.reuse, UR44, 0x2 ;  /* 0x0000002c03047c11 */ /* 0x042fe2000f8e10ff */
[----:B------:R-:W-:Y:S01]  /*7360*/  VIADD R12, R12, 0xffffffff ;  /* 0xffffffff0c0c7836 */ /* 0x000fe20000000000 */
[----:B------:R-:W-:Y:S01]  /*7370*/  LEA R5, R3, UR21, 0xe ;  /* 0x0000001503057c11 */ /* 0x000fe2000f8e70ff */
[----:B------:R-:W-:Y:S01]  /*7380*/  UIADD3 UR4, UP0, UR30, 0xf0, URZ ;  /* 0x000000f01e047890 */ /* 0x000fe2000ff1e03f */
[----:B------:R-:W-:Y:S01]  /*7390*/  R2UR UR34, R11 ;  /* 0x000000000b2272ca */ /* 0x000fe200000e0000 */
[----:B------:R-:W-:Y:S01]  /*73a0*/  IMAD.SHL.U32 R4, R4, 0x800, RZ ;  /* 0x0000080004047824 */ /* 0x000fe200078e00ff */
[----:B------:R-:W-:Y:S01]  /*73b0*/  R2UR UR33, R7 ;  /* 0x00000000072172ca */ /* 0x000fe200000e0000 */
[--C-:B------:R-:W-:Y:S01]  /*73c0*/  IMAD R5, R5, 0x2, R10.reuse ;  /* 0x0000000205057824 */ /* 0x100fe200078e020a */
[----:B------:R-:W-:Y:S01]  /*73d0*/  R2UR UR36, R19 ;  /* 0x00000000132472ca */ /* 0x000fe200000e0000 */
[----:B------:R-:W-:Y:S01]  /*73e0*/  IMAD R4, R4, 0x2, R10 ;  /* 0x0000000204047824 */ /* 0x000fe200078e020a */
[----:B------:R-:W-:Y:S01]  /*73f0*/  R2UR UR35, R18 ;  /* 0x00000000122372ca */ /* 0x000fe200000e0000 */
[----:B------:R-:W-:Y:S01]  /*7400*/  UIADD3 UR42, UP1, UR30, 0x1f0, URZ ;  /* 0x000001f01e2a7890 */ /* 0x000fe2000ff3e03f */
[----:B------:R-:W-:Y:S01]  /*7410*/  R2UR UR8, R5 ;  /* 0x00000000050872ca */ /* 0x000fe200000e0000 */
[----:B------:R-:W-:Y:S01]  /*7420*/  UIADD3.X UR5, URZ, UR31, URZ, UP0, !UPT ;  /* 0x0000001f3f057290 */ /* 0x000fe200087fe43f */
[----:B------:R-:W-:Y:S01]  /*7430*/  R2UR UR24, R4 ;  /* 0x00000000041872ca */ /* 0x000fe200000e0000 */
[----:B------:R-:W-:Y:S01]  /*7440*/  UPRMT UR41, URZ, 0x5410, UR29 ;  /* 0x000054103f297896 */ /* 0x000fe2000800001d */
[----:B------:R-:W-:Y:S01]  /*7450*/  R2UR UR19, R6 ;  /* 0x00000000061372ca */ /* 0x000fe200000e0000 */
[----:B------:R-:W-:Y:S01]  /*7460*/  UIADD3 UR26, UR34, 0x40, URZ ;  /* 0x00000040221a7890 */ /* 0x000fe2000fffe03f */
[----:B------:R-:W-:Y:S01]  /*7470*/  ISETP.GT.AND P2, PT, R12, 0x1, PT ;  /* 0x000000010c00780c */ /* 0x000fe20003f44270 */
[----:B------:R-:W-:Y:S01]  /*7480*/  UIADD3.X UR43, URZ, UR31, URZ, UP1, !UPT ;  /* 0x0000001f3f2b7290 */ /* 0x000fe20008ffe43f */
[----:B------:R-:W-:Y:S01]  /*7490*/  VIADD R3, R3, 0x1 ;  /* 0x0000000103037836 */ /* 0x000fe20000000000 */
[----:B------:R-:W-:Y:S01]  /*74a0*/  UPRMT UR47, URZ, 0x5410, UR23 ;  /* 0x000054103f2f7896 */ /* 0x000fe20008000017 */
[----:B------:R-:W-:Y:S01]  /*74b0*/  VIADD R11, R11, 0x80 ;  /* 0x000000800b0b7836 */ /* 0x000fe20000000000 */
[----:B------:R-:W-:Y:S01]  /*74c0*/  UMOV UR6, 0x0 ;  /* 0x0000000000067882 */ /* 0x000fe20000000000 */
[----:B------:R-:W-:Y:S01]  /*74d0*/  UMOV UR7, 0x10000000 ;  /* 0x1000000000077882 */ /* 0x000fe20000000000 */
[----:B------:R-:W-:Y:S01]  /*74e0*/  UIADD3 UR16, UR8, 0x10180, URZ ;  /* 0x0001018008107890 */ /* 0x000fe2000fffe03f */
[----:B------:R-:W-:Y:S01]  /*74f0*/  ISETP.NE.AND P1, PT, R3, 0x4, PT ;  /* 0x000000040300780c */ /* 0x000fe20003f25270 */
[----:B------:R-:W-:-:S02]  /*7500*/  UIADD3 UR32, UR24, 0x180, URZ ;  /* 0x0000018018207890 */ /* 0x000fc4000fffe03f */
[----:B------:R-:W-:Y:S01]  /*7510*/  UIADD3 UR24, UR24, 0x2180, URZ ;  /* 0x0000218018187890 */ /* 0x000fe2000fffe03f */
[----:B------:R-:W-:Y:S01]  /*7520*/  SEL R5, RZ, 0x1, P1 ;  /* 0x00000001ff057807 */ /* 0x000fe20000800000 */
[----:B------:R-:W-:Y:S01]  /*7530*/  UIADD3 UR8, UR8, 0x14180, URZ ;  /* 0x0001418008087890 */ /* 0x000fe2000fffe03f */
[----:B------:R-:W-:Y:S01]  /*7540*/  SEL R3, R3, RZ, P1 ;  /* 0x000000ff03037207 */ /* 0x000fe20000800000 */
[----:B------:R-:W-:Y:S01]  /*7550*/  UMOV UR25, UR33 ;  /* 0x0000002100197c82 */ /* 0x000fe20008000000 */
[----:B------:R-:W-:Y:S01]  /*7560*/  UMOV UR28, UR36 ;  /* 0x00000024001c7c82 */ /* 0x000fe20008000000 */
[----:B------:R-:W-:Y:S01]  /*7570*/  UMOV UR27, UR35 ;  /* 0x00000023001b7c82 */ /* 0x000fe20008000000 */
[----:B------:R-:W-:Y:S01]  /*7580*/  UMOV UR17, UR33 ;  /* 0x0000002100117c82 */ /* 0x000fe20008000000 */
[----:B------:R-:W-:Y:S01]  /*7590*/  UMOV UR18, UR34 ;  /* 0x0000002200127c82 */ /* 0x000fe20008000000 */
[----:B------:R-:W-:Y:S01]  /*75a0*/  UMOV UR20, UR36 ;  /* 0x0000002400147c82 */ /* 0x000fe20008000000 */
[----:B------:R0:W-:Y:S01]  /*75b0*/  UTMALDG.3D.MULTICAST [UR32], [UR4], UR41, desc[UR6] ;  /* 0x00000620040073b4 */ /* 0x0001e20008011829 */
[----:B------:R-:W-:Y:S01]  /*75c0*/  UMOV UR9, UR33 ;  /* 0x0000002100097c82 */ /* 0x000fe20008000000 */
[----:B------:R-:W-:Y:S01]  /*75d0*/  UMOV UR11, UR19 ;  /* 0x00000013000b7c82 */ /* 0x000fe20008000000 */
[----:B------:R-:W-:Y:S01]  /*75e0*/  UMOV UR12, UR36 ;  /* 0x00000024000c7c82 */ /* 0x000fe20008000000 */
[----:B------:R-:W-:Y:S01]  /*75f0*/  UMOV UR10, UR26 ;  /* 0x0000001a000a7c82 */ /* 0x000fe20008000000 */
[----:B------:R-:W-:Y:S01]  /*7600*/  LOP3.LUT R2, R2, R5, RZ, 0x3c, !PT ;  /* 0x0000000502027212 */ /* 0x000fe200078e3cff */
[----:B------:R0:W-:Y:S01]  /*7610*/  UTMALDG.3D.MULTICAST [UR24], [UR4], UR41, desc[UR6] ;  /* 0x00000618040073b4 */ /* 0x0001e20008011829 */
[----:B------:R0:W-:Y:S01]  /*7620*/  UTMALDG.3D.MULTICAST [UR16], [UR42], UR47, desc[UR6] ;  /* 0x000006102a0073b4 */ /* 0x0001e2000801182f */
[----:B------:R0:W-:Y:S02]  /*7630*/  UTMALDG.3D.MULTICAST [UR8], [UR42], UR47, desc[UR6] ;  /* 0x000006082a0073b4 */ /* 0x0001e4000801182f */
[----:B0-----:R-:W-:Y:S05]  /*7640*/  @P2 BRA `(.L_x_173) ;  /* 0xfffffffc00002947 */ /* 0x001fea000383ffff */
.L_x_169:
[----:B------:R-:W-:Y:S05]  /*7650*/  BSYNC B1 ;  /* 0x0000000000017941 */ /* 0x000fea0003800000 */
.L_x_168:
[----:B------:R-:W-:Y:S01]  /*7660*/  LOP3.LUT P4, RZ, R0, 0xff, RZ, 0xc0, !PT ;  /* 0x000000ff00ff7812 */ /* 0x000fe2000788c0ff */
[----:B------:R-:W-:Y:S01]  /*7670*/  VIADD R8, R8, UR37 ;  /* 0x0000002508087c36 */ /* 0x000fe20008000000 */
[----:B------:R-:W-:Y:S01]  /*7680*/  ULDC.64 UR4, c[0x0][0x650] ;  /* 0x0001940000047ab9 */ /* 0x000fe20000000a00 */
[----:B------:R-:W-:Y:S01]  /*7690*/  BSSY B1, `(.L_x_174) ;  /* 0x000006f000017945 */ /* 0x000fe20003800000 */
[----:B------:R-:W-:Y:S02]  /*76a0*/  IMAD.MOV.U32 R18, RZ, RZ, -0x1 ;  /* 0xffffffffff127424 */ /* 0x000fe400078e00ff */
[----:B------:R-:W-:Y:S01]  /*76b0*/  SHF.R.U32.HI R0, RZ, 0x2, R8 ;  /* 0x00000002ff007819 */ /* 0x000fe20000011608 */
[----:B------:R-:W-:Y:S01]  /*76c0*/  IMAD.MOV.U32 R19, RZ, RZ, -0x1 ;  /* 0xffffffffff137424 */ /* 0x000fe200078e00ff */
[----:B------:R-:W-:Y:S02]  /*76d0*/  ISETP.GT.U32.AND P1, PT, R8, 0x3, PT ;  /* 0x000000030800780c */ /* 0x000fe40003f24070 */
[----:B------:R-:W-:-:S02]  /*76e0*/  LOP3.LUT R0, R0, 0x1, RZ, 0xc0, !PT ;  /* 0x0000000100007812 */ /* 0x000fc400078ec0ff */
[----:B------:R-:W-:Y:S01]  /*76f0*/  LOP3.LUT R8, R8, 0x3, RZ, 0xc0, !PT ;  /* 0x0000000308087812 */ /* 0x000fe200078ec0ff */
[----:B------:R-:W0:Y:S01]  /*7700*/  @P4 S2R R3, SR_CgaCtaId ;  /* 0x0000000000034919 */ /* 0x000e220000008800 */
[----:B------:R-:W-:Y:S02]  /*7710*/  @P4 MOV R2, 0x400 ;  /* 0x0000040000024802 */ /* 0x000fe40000000f00 */
[----:B------:R-:W-:Y:S02]  /*7720*/  ISETP.NE.U32.AND P2, PT, R0, 0x1, PT ;  /* 0x000000010000780c */ /* 0x000fe40003f45070 */
[----:B0-----:R-:W-:Y:S01]  /*7730*/  @P4 LEA R2, R3, R2, 0x18 ;  /* 0x0000000203024211 */ /* 0x001fe200078ec0ff */
[----:B------:R-:W-:-:S03]  /*7740*/  IMAD.U32 R3, RZ, RZ, UR37 ;  /* 0x00000025ff037e24 */ /* 0x000fc6000f8e00ff */
[----:B------:R0:W-:Y:S01]  /*7750*/  @P4 SYNCS.ARRIVE.TRANS64.A1T0 RZ, [R2+URZ+0x78], RZ ;  /* 0x000078ff02ff49a7 */ /* 0x0001e2000810003f */
[----:B------:R-:W-:Y:S02]  /*7760*/  IADD3 R16, P4, R16, UR52, RZ ;  /* 0x0000003410107c10 */ /* 0x000fe4000ff9e0ff */
[----:B------:R-:W-:Y:S02]  /*7770*/  ISETP.LT.U32.AND P1, PT, R3, 0x4, P1 ;  /* 0x000000040300780c */ /* 0x000fe40000f21070 */
[----:B------:R-:W-:Y:S02]  /*7780*/  IADD3.X R17, R17, UR39, RZ, P4, !PT ;  /* 0x0000002711117c10 */ /* 0x000fe4000a7fe4ff */
[----:B------:R-:W-:Y:S02]  /*7790*/  ISETP.GE.U32.AND P4, PT, R16, UR4, PT ;  /* 0x0000000410007c0c */ /* 0x000fe4000bf86070 */
[----:B------:R-:W-:Y:S02]  /*77a0*/  SEL R0, RZ, 0x1, !P1 ;  /* 0x00000001ff007807 */ /* 0x000fe40004800000 */
[----:B------:R-:W-:-:S02]  /*77b0*/  ISETP.GE.U32.AND.EX P1, PT, R17, UR5, PT, P4 ;  /* 0x0000000511007c0c */ /* 0x000fc4000bf26140 */
[----:B------:R-:W-:Y:S02]  /*77c0*/  ISETP.GT.U32.AND P2, PT, R3, 0x3, !P2 ;  /* 0x000000030300780c */ /* 0x000fe40005744070 */
[----:B------:R-:W-:Y:S02]  /*77d0*/  PRMT R3, RZ, 0x7610, R3 ;  /* 0x00007610ff037816 */ /* 0x000fe40000000003 */
[----:B0-----:R-:W-:-:S04]  /*77e0*/  SEL R2, RZ, 0x1, !P2 ;  /* 0x00000001ff027807 */ /* 0x001fc80005000000 */
[--C-:B------:R-:W-:Y:S01]  /*77f0*/  LOP3.LUT R9, R2, R9, R0.reuse, 0x96, !PT ;  /* 0x0000000902097212 */ /* 0x100fe200078e9600 */
[----:B------:R-:W-:Y:S01]  /*7800*/  IMAD.MOV.U32 R2, RZ, RZ, -0x1 ;  /* 0xffffffffff027424 */ /* 0x000fe200078e00ff */
[----:B------:R-:W-:Y:S01]  /*7810*/  PRMT R0, RZ, 0x7610, R0 ;  /* 0x00007610ff007816 */ /* 0x000fe20000000000 */
[----:B------:R-:W-:Y:S06]  /*7820*/  @P1 BRA `(.L_x_175) ;  /* 0x0000000400541947 */ /* 0x000fec0003800000 */
[----:B------:R-:W0:Y:S01]  /*7830*/  S2UR UR4, SR_CTAID.X ;  /* 0x00000000000479c3 */ /* 0x000e220000002500 */
[----:B------:R-:W-:Y:S01]  /*7840*/  ULDC.64 UR6, c[0x0][0x628] ;  /* 0x00018a0000067ab9 */ /* 0x000fe20000000a00 */
[----:B------:R-:W-:Y:S01]  /*7850*/  ULDC UR5, c[0x0][0x150] ;  /* 0x0000540000057ab9 */ /* 0x000fe20000000800 */
[----:B------:R-:W-:Y:S01]  /*7860*/  ISETP.NE.U32.AND P1, PT, RZ, UR6, PT ;  /* 0x00000006ff007c0c */ /* 0x000fe2000bf25070 */
[----:B------:R-:W-:Y:S01]  /*7870*/  ULDC UR8, c[0x0][0x630] ;  /* 0x00018c0000087ab9 */ /* 0x000fe20000000800 */
[----:B------:R-:W-:Y:S01]  /*7880*/  ULDC UR10, c[0x0][0x154] ;  /* 0x00005500000a7ab9 */ /* 0x000fe20000000800 */
[----:B------:R-:W-:Y:S01]  /*7890*/  IMAD.MOV.U32 R2, RZ, RZ, R16 ;  /* 0x000000ffff027224 */ /* 0x000fe200078e0010 */
[----:B------:R-:W-:Y:S01]  /*78a0*/  ISETP.NE.AND.EX P1, PT, RZ, UR7, PT, P1 ;  /* 0x00000007ff007c0c */ /* 0x000fe2000bf25310 */
[----:B------:R-:W1:Y:S01]  /*78b0*/  S2UR UR9, SR_CTAID.Y ;  /* 0x00000000000979c3 */ /* 0x000e620000002600 */
[----:B0-----:R-:W-:-:S05]  /*78c0*/  I2FP.F32.U32 R3, UR4 ;  /* 0x0000000400037c45 */ /* 0x001fca0008201000 */
[----:B------:R-:W-:Y:S01]  /*78d0*/  FMUL R10, R3, UR5 ;  /* 0x00000005030a7c20 */ /* 0x000fe20008400000 */
[----:B------:R-:W-:-:S05]  /*78e0*/  IMAD.MOV.U32 R3, RZ, RZ, R17 ;  /* 0x000000ffff037224 */ /* 0x000fca00078e0011 */
[----:B------:R-:W-:Y:S05]  /*78f0*/  @!P1 BRA `(.L_x_176) ;  /* 0x0000000000289947 */ /* 0x000fea0003800000 */
[----:B------:R-:W-:Y:S02]  /*7900*/  ULDC UR5, c[0x0][0x634] ;  /* 0x00018d0000057ab9 */ /* 0x000fe40000000800 */
[----:B------:R-:W-:-:S05]  /*7910*/  IADD3 R7, P1, R16, UR5, RZ ;  /* 0x0000000510077c10 */ /* 0x000fca000ff3e0ff */
[----:B------:R-:W-:-:S04]  /*7920*/  IMAD.X R11, RZ, RZ, R17, P1 ;  /* 0x000000ffff0b7224 */ /* 0x000fc800008e0611 */
[----:B------:R-:W-:-:S04]  /*7930*/  IMAD.WIDE.U32 R4, R11, UR6, RZ ;  /* 0x000000060b047c25 */ /* 0x000fc8000f8e00ff */
[----:B------:R-:W-:-:S04]  /*7940*/  IMAD.WIDE.U32 R4, P1, R7, UR7, R4 ;  /* 0x0000000707047c25 */ /* 0x000fc8000f820004 */
[----:B------:R-:W-:-:S04]  /*7950*/  IMAD.WIDE.U32 R6, R7, UR6, RZ ;  /* 0x0000000607067c25 */ /* 0x000fc8000f8e00ff */
[----:B------:R-:W-:Y:S01]  /*7960*/  IMAD.X R3, RZ, RZ, RZ, P1 ;  /* 0x000000ffff037224 */ /* 0x000fe200008e06ff */
[----:B------:R-:W-:Y:S01]  /*7970*/  IADD3 RZ, P1, R7, R4, RZ ;  /* 0x0000000407ff7210 */ /* 0x000fe20007f3e0ff */
[----:B------:R-:W-:-:S04]  /*7980*/  IMAD.MOV.U32 R2, RZ, RZ, R5 ;  /* 0x000000ffff027224 */ /* 0x000fc800078e0005 */
[----:B------:R-:W-:-:S08]  /*7990*/  IMAD.WIDE.U32.X R2, R11, UR7, R2, P1 ;  /* 0x000000070b027c25 */ /* 0x000fd000088e0402 */
.L_x_176:
[--C-:B------:R-:W-:Y:S01]  /*79a0*/  SHF.R.U64 R19, R2, UR8, R3.reuse ;  /* 0x0000000802137c19 */ /* 0x100fe20008001203 */
[----:B------:R-:W0:Y:S01]  /*79b0*/  F2I.U32.TRUNC.NTZ R10, R10 ;  /* 0x0000000a000a7305 */ /* 0x000e22000020f000 */
[----:B------:R-:W-:Y:S01]  /*79c0*/  SHF.R.U32.HI R2, RZ, UR8, R3 ;  /* 0x00000008ff027c19 */ /* 0x000fe20008011603 */
[----:B------:R-:W-:Y:S01]  /*79d0*/  ULDC.64 UR6, c[0x0][0x620] ;  /* 0x0001880000067ab9 */ /* 0x000fe20000000a00 */
[----:B------:R-:W-:Y:S01]  /*79e0*/  IADD3 R5, P1, RZ, -R19, RZ ;  /* 0x80000013ff057210 */ /* 0x000fe20007f3e0ff */
[----:B------:R-:W2:Y:S01]  /*79f0*/  LDC R15, c[0x0][0x610] ;  /* 0x00018400ff0f7b82 */ /* 0x000ea20000000800 */
[----:B-1----:R-:W-:Y:S01]  /*7a00*/  I2FP.F32.U32 R4, UR9 ;  /* 0x0000000900047c45 */ /* 0x002fe20008201000 */
[----:B------:R-:W-:Y:S01]  /*7a10*/  ULDC UR8, c[0x0][0x658] ;  /* 0x0001960000087ab9 */ /* 0x000fe20000000800 */
[----:B------:R-:W-:Y:S01]  /*7a20*/  ULDC UR12, c[0x0][0x648] ;  /* 0x00019200000c7ab9 */ /* 0x000fe20000000800 */
[----:B------:R-:W-:Y:S02]  /*7a30*/  IMAD.X R2, RZ, RZ, ~R2, P1 ;  /* 0x000000ffff027224 */ /* 0x000fe400008e0e02 */
[----:B------:R-:W-:Y:S01]  /*7a40*/  FMUL R6, R4, UR10 ;  /* 0x0000000a04067c20 */ /* 0x000fe20008400000 */
[----:B------:R-:W-:Y:S01]  /*7a50*/  ULDC.64 UR10, c[0x0][0x640] ;  /* 0x00019000000a7ab9 */ /* 0x000fe20000000a00 */
[----:B------:R-:W-:Y:S01]  /*7a60*/  IMAD R4, R2, UR6, RZ ;  /* 0x0000000602047c24 */ /* 0x000fe2000f8e02ff */
[----:B------:R-:W-:Y:S01]  /*7a70*/  ISETP.NE.U32.AND P1, PT, RZ, UR10, PT ;  /* 0x0000000aff007c0c */ /* 0x000fe2000bf25070 */
[C---:B------:R-:W-:Y:S01]  /*7a80*/  IMAD.WIDE.U32 R2, R5.reuse, UR6, R16 ;  /* 0x0000000605027c25 */ /* 0x040fe2000f8e0010 */
[----:B0-----:R-:W-:Y:S01]  /*7a90*/  R2UR UR5, R10 ;  /* 0x000000000a0572ca */ /* 0x001fe200000e0000 */
[----:B------:R-:W0:Y:S01]  /*7aa0*/  F2I.U32.TRUNC.NTZ R6, R6 ;  /* 0x0000000600067305 */ /* 0x000e22000020f000 */
[----:B------:R-:W-:Y:S01]  /*7ab0*/  ULDC UR6, c[0x0][0x618] ;  /* 0x0001860000067ab9 */ /* 0x000fe20000000800 */
[----:B------:R-:W-:Y:S01]  /*7ac0*/  IMAD R5, R5, UR7, R4 ;  /* 0x0000000705057c24 */ /* 0x000fe2000f8e0204 */
[----:B------:R-:W-:-:S03]  /*7ad0*/  ISETP.NE.AND.EX P1, PT, RZ, UR11, PT, P1 ;  /* 0x0000000bff007c0c */ /* 0x000fc6000bf25310 */
[----:B------:R-:W-:-:S05]  /*7ae0*/  IMAD.IADD R3, R3, 0x1, R5 ;  /* 0x0000000103037824 */ /* 0x000fca00078e0205 */
[--C-:B------:R-:W-:Y:S02]  /*7af0*/  SHF.R.U64 R10, R2, UR6, R3.reuse ;  /* 0x00000006020a7c19 */ /* 0x100fe40008001203 */
[----:B------:R-:W-:Y:S01]  /*7b00*/  SHF.R.U32.HI R3, RZ, UR6, R3 ;  /* 0x00000006ff037c19 */ /* 0x000fe20008011603 */
[----:B------:R-:W-:Y:S01]  /*7b10*/  ULDC UR6, c[0x0][0x608] ;  /* 0x0001820000067ab9 */ /* 0x000fe20000000800 */
[----:B0-----:R-:W-:Y:S02]  /*7b20*/  R2UR UR7, R6 ;  /* 0x00000000060772ca */ /* 0x001fe400000e0000 */
[--C-:B------:R-:W-:Y:S02]  /*7b30*/  SHF.R.U64 R12, R10, UR6, R3.reuse ;  /* 0x000000060a0c7c19 */ /* 0x100fe40008001203 */
[----:B------:R-:W-:Y:S01]  /*7b40*/  SHF.R.U32.HI R3, RZ, UR6, R3 ;  /* 0x00000006ff037c19 */ /* 0x000fe20008011603 */
[----:B------:R-:W-:-:S03]  /*7b50*/  UIADD3 UR6, -UR5, URZ, URZ ;  /* 0x0000003f05067290 */ /* 0x000fc6000fffe13f */
[--C-:B------:R-:W-:Y:S01]  /*7b60*/  SHF.R.U64 R13, R12, UR8, R3.reuse ;  /* 0x000000080c0d7c19 */ /* 0x100fe20008001203 */
[----:B------:R-:W-:Y:S01]  /*7b70*/  ULDC UR5, c[0x0][0x144] ;  /* 0x0000510000057ab9 */ /* 0x000fe20000000800 */
[----:B------:R-:W-:-:S03]  /*7b80*/  SHF.R.U32.HI R3, RZ, UR8, R3 ;  /* 0x00000008ff037c19 */ /* 0x000fc60008011603 */
[----:B------:R-:W-:Y:S01]  /*7b90*/  IMAD.MOV.U32 R2, RZ, RZ, R13 ;  /* 0x000000ffff027224 */ /* 0x000fe200078e000d */
[----:B------:R-:W-:Y:S06]  /*7ba0*/  @!P1 BRA `(.L_x_177) ;  /* 0x0000000000289947 */ /* 0x000fec0003800000 */
        /* <DEDUP_REMOVED lines=10> */
.L_x_177:
[----:B------:R-:W-:Y:S01]  /*7c50*/  UISETP.NE.AND UP0, UPT, UR38, URZ, UPT ;  /* 0x0000003f2600728c */ /* 0x000fe2000bf05270 */
[----:B------:R-:W-:Y:S01]  /*7c60*/  SHF.R.U64 R3, R2, UR12, R3 ;  /* 0x0000000c02037c19 */ /* 0x000fe20008001203 */
[----:B------:R-:W-:Y:S01]  /*7c70*/  UIADD3 UR7, -UR7, URZ, URZ ;  /* 0x0000003f07077290 */ /* 0x000fe2000fffe13f */
[----:B------:R-:W-:Y:S01]  /*7c80*/  LOP3.LUT R2, R12, UR22, RZ, 0xc0, !PT ;  /* 0x000000160c027c12 */ /* 0x000fe2000f8ec0ff */
[----:B------:R-:W-:Y:S01]  /*7c90*/  UIMAD UR4, UR5, UR6, UR4 ;  /* 0x00000006050472a4 */ /* 0x000fe2000f8e0204 */
[----:B------:R-:W-:Y:S01]  /*7ca0*/  LOP3.LUT R5, R10, UR14, RZ, 0xc0, !PT ;  /* 0x0000000e0a057c12 */ /* 0x000fe2000f8ec0ff */
[----:B------:R-:W-:Y:S01]  /*7cb0*/  IMAD.MOV R4, RZ, RZ, -R3 ;  /* 0x000000ffff047224 */ /* 0x000fe200078e0a03 */
[----:B------:R-:W-:Y:S01]  /*7cc0*/  ULDC UR5, c[0x0][0x148] ;  /* 0x0000520000057ab9 */ /* 0x000fe20000000800 */
[----:B------:R-:W-:Y:S01]  /*7cd0*/  IMAD R18, R3, UR13, R2 ;  /* 0x0000000d03127c24 */ /* 0x000fe2000f8e0202 */
[----:B------:R-:W-:Y:S01]  /*7ce0*/  PLOP3.LUT P1, PT, PT, PT, UP0, 0x80, 0x0 ;  /* 0x000000000000781c */ /* 0x000fe20003f2f008 */
[----:B------:R-:W-:Y:S01]  /*7cf0*/  IMAD.MOV.U32 R3, RZ, RZ, 0x1 ;  /* 0x00000001ff037424 */ /* 0x000fe200078e00ff */
[----:B------:R-:W-:-:S03]  /*7d00*/  @UP0 UIMAD UR4, UR5, UR7, UR9 ;  /* 0x00000007050402a4 */ /* 0x000fc6000f8e0209 */
[----:B------:R-:W-:Y:S02]  /*7d10*/  ULDC UR5, c[0x0][0x638] ;  /* 0x00018e0000057ab9 */ /* 0x000fe40000000800 */
[----:B------:R-:W-:Y:S02]  /*7d20*/  IMAD R2, R4, UR5, R13 ;  /* 0x0000000504027c24 */ /* 0x000fe4000f8e020d */
[----:B--2---:R-:W-:Y:S01]  /*7d30*/  IMAD R18, R18, R15, UR4 ;  /* 0x0000000412127e24 */ /* 0x004fe2000f8e020f */
[----:B------:R-:W-:Y:S02]  /*7d40*/  ULDC UR4, c[0x0][0x600] ;  /* 0x0001800000047ab9 */ /* 0x000fe40000000800 */
[----:B------:R-:W-:-:S05]  /*7d50*/  IMAD R5, R2, UR4, R5 ;  /* 0x0000000402057c24 */ /* 0x000fca000f8e0205 */
[----:B------:R-:W-:Y:S02]  /*7d60*/  SEL R2, R5, R18, !P1 ;  /* 0x0000001205027207 */ /* 0x000fe40004800000 */
[----:B------:R-:W-:-:S07]  /*7d70*/  SEL R18, R18, R5, !P1 ;  /* 0x0000000512127207 */ /* 0x000fce0004800000 */
.L_x_175:
[----:B------:R-:W-:Y:S05]  /*7d80*/  BSYNC B1 ;  /* 0x0000000000017941 */ /* 0x000fea0003800000 */
.L_x_174:
[----:B------:R-:W-:-:S13]  /*7d90*/  LOP3.LUT P1, RZ, R3, 0xff, RZ, 0xc0, !PT ;  /* 0x000000ff03ff7812 */ /* 0x000fda000782c0ff */
[----:B------:R-:W-:Y:S05]  /*7da0*/  @P1 BRA `(.L_x_178) ;  /* 0xfffffff000f01947 */ /* 0x000fea000383ffff */
[----:B------:R-:W-:Y:S05]  /*7db0*/  BSYNC B0 ;  /* 0x0000000000007941 */ /* 0x000fea0003800000 */
.L_x_166:
[----:B------:R-:W-:-:S03]  /*7dc0*/  UMOV UR4, 0xffffffff ;  /* 0xffffffff00047882 */ /* 0x000fc60000000000 */
[----:B------:R-:W-:Y:S05]  /*7dd0*/  BRA.DIV UR4, `(.L_x_179) ;  /* 0x0000000604447947 */ /* 0x000fea000b800000 */
[----:B------:R-:W-:-:S13]  /*7de0*/  ELECT P6, URZ, PT ;  /* 0x00000000003f782f */ /* 0x000fda00038c0000 */
.L_x_195:
[----:B------:R-:W-:Y:S04]  /*7df0*/  BSSY B0, `(.L_x_180) ;  /* 0x000002c000007945 */ /* 0x000fe80003800000 */
[----:B------:R-:W-:Y:S05]  /*7e00*/  @!P6 BRA `(.L_x_181) ;  /* 0x0000000000a8e947 */ /* 0x000fea0003800000 */
[----:B------:R-:W-:-:S04]  /*7e10*/  ULOP3.LUT UR4, UR40, 0x2, URZ, 0xfc, !UPT ;  /* 0x0000000228047892 */ /* 0x000fc8000f8efc3f */
[----:B------:R-:W-:-:S06]  /*7e20*/  UISETP.NE.AND UP0, UPT, UR4, 0x3, UPT ;  /* 0x000000030400788c */ /* 0x000fcc000bf05270 */
[----:B------:R-:W-:-:S13]  /*7e30*/  PLOP3.LUT P0, PT, PT, PT, UP0, 0x80, 0x0 ;  /* 0x000000000000781c */ /* 0x000fda0003f0f008 */
[----:B------:R-:W-:Y:S05]  /*7e40*/  @!P0 BRA `(.L_x_182) ;  /* 0x0000000000048947 */ /* 0x000fea0003800000 */
[----:B------:R-:W-:Y:S01]  /*7e50*/  BPT.TRAP 0x1 ;  /* 0x000000040000795c */ /* 0x000fe20000300000 */
.L_x_182:
[----:B------:R-:W0:Y:S01]  /*7e60*/  S2R R3, SR_CgaCtaId ;  /* 0x0000000000037919 */ /* 0x000e220000008800 */
[----:B------:R-:W-:Y:S02]  /*7e70*/  MOV R0, 0x400 ;  /* 0x0000040000007802 */ /* 0x000fe40000000f00 */
[----:B------:R-:W-:Y:S02]  /*7e80*/  SHF.L.U32 R2, R9, 0x1f, RZ ;  /* 0x0000001f09027819 */ /* 0x000fe400000006ff */
[----:B0-----:R-:W-:-:S05]  /*7e90*/  LEA R3, R3, R0, 0x18 ;  /* 0x0000000003037211 */ /* 0x001fca00078ec0ff */
[----:B------:R-:W-:-:S04]  /*7ea0*/  VIADD R3, R3, 0x20 ;  /* 0x0000002003037836 */ /* 0x000fc80000000000 */
[C---:B------:R-:W-:Y:S02]  /*7eb0*/  IMAD R5, R8.reuse, 0x8, R3 ;  /* 0x0000000808057824 */ /* 0x040fe400078e0203 */
[----:B------:R-:W-:Y:S02]  /*7ec0*/  VIADD R8, R8, 0x1 ;  /* 0x0000000108087836 */ /* 0x000fe40000000000 */
[----:B------:R-:W0:Y:S03]  /*7ed0*/  SYNCS.PHASECHK.TRANS64.TRYWAIT P0, [R5+URZ], R2 ;  /* 0x00000002050075a7 */ /* 0x000e26000800017f */
[----:B------:R-:W-:-:S04]  /*7ee0*/  ISETP.NE.AND P1, PT, R8, 0x4, PT ;  /* 0x000000040800780c */ /* 0x000fc80003f25270 */
[----:B------:R-:W-:Y:S02]  /*7ef0*/  SEL R0, RZ, 0x1, P1 ;  /* 0x00000001ff007807 */ /* 0x000fe40000800000 */
[----:B------:R-:W-:Y:S02]  /*7f00*/  SEL R8, R8, RZ, P1 ;  /* 0x000000ff08087207 */ /* 0x000fe40000800000 */
[----:B------:R-:W-:-:S03]  /*7f10*/  LOP3.LUT R9, R9, R0, RZ, 0x3c, !PT ;  /* 0x0000000009097212 */ /* 0x000fc600078e3cff */
[----:B------:R-:W-:Y:S01]  /*7f20*/  IMAD R7, R8, 0x8, R3 ;  /* 0x0000000808077824 */ /* 0x000fe200078e0203 */
[----:B------:R-:W-:Y:S01]  /*7f30*/  SHF.L.U32 R4, R9, 0x1f, RZ ;  /* 0x0000001f09047819 */ /* 0x000fe200000006ff */
[----:B0-----:R-:W-:Y:S06]  /*7f40*/  @!P0 BRA `(.L_x_183) ;  /* 0x0000000400088947 */ /* 0x001fec0003800000 */
.L_x_196:
[----:B------:R-:W1:Y:S01]  /*7f50*/  SYNCS.PHASECHK.TRANS64.TRYWAIT P0, [R7+URZ], R4 ;  /* 0x00000004070075a7 */ /* 0x000e62000800017f */
[----:B------:R-:W-:-:S05]  /*7f60*/  VIADD R0, R8, 0x1 ;  /* 0x0000000108007836 */ /* 0x000fca0000000000 */
[----:B------:R-:W-:-:S04]  /*7f70*/  ISETP.NE.AND P1, PT, R0, 0x4, PT ;  /* 0x000000040000780c */ /* 0x000fc80003f25270 */
[----:B0-----:R-:W-:Y:S02]  /*7f80*/  SEL R2, RZ, 0x1, P1 ;  /* 0x00000001ff027807 */ /* 0x001fe40000800000 */
[----:B------:R-:W-:Y:S02]  /*7f90*/  SEL R0, R0, RZ, P1 ;  /* 0x000000ff00007207 */ /* 0x000fe40000800000 */
[----:B------:R-:W-:-:S03]  /*7fa0*/  LOP3.LUT R9, R9, R2, RZ, 0x3c, !PT ;  /* 0x0000000209097212 */ /* 0x000fc600078e3cff */
[----:B------:R-:W-:Y:S01]  /*7fb0*/  IMAD R6, R0, 0x8, R3 ;  /* 0x0000000800067824 */ /* 0x000fe200078e0203 */
[----:B------:R-:W-:Y:S01]  /*7fc0*/  SHF.L.U32 R5, R9, 0x1f, RZ ;  /* 0x0000001f09057819 */ /* 0x000fe200000006ff */
[----:B-1----:R-:W-:Y:S06]  /*7fd0*/  @!P0 BRA `(.L_x_184) ;  /* 0x0000000000f88947 */ /* 0x002fec0003800000 */
.L_x_197:
[----:B------:R-:W1:Y:S01]  /*7fe0*/  SYNCS.PHASECHK.TRANS64.TRYWAIT P0, [R6+URZ], R5 ;  /* 0x00000005060075a7 */ /* 0x000e62000800017f */
[----:B------:R-:W-:-:S05]  /*7ff0*/  VIADD R0, R0, 0x1 ;  /* 0x0000000100007836 */ /* 0x000fca0000000000 */
[----:B------:R-:W-:-:S04]  /*8000*/  ISETP.NE.AND P1, PT, R0, 0x4, PT ;  /* 0x000000040000780c */ /* 0x000fc80003f25270 */
[----:B------:R-:W-:Y:S02]  /*8010*/  SEL R2, RZ, 0x1, P1 ;  /* 0x00000001ff027807 */ /* 0x000fe40000800000 */
[----:B------:R-:W-:Y:S02]  /*8020*/  SEL R0, R0, RZ, P1 ;  /* 0x000000ff00007207 */ /* 0x000fe40000800000 */
[----:B------:R-:W-:Y:S01]  /*8030*/  LOP3.LUT R2, R9, R2, RZ, 0x3c, !PT ;  /* 0x0000000209027212 */ /* 0x000fe200078e3cff */
[----:B-1----:R-:W-:Y:S06]  /*8040*/  @!P0 BRA `(.L_x_185) ;  /* 0x0000000000f08947 */ /* 0x002fec0003800000 */
.L_x_198:
[----:B------:R-:W-:Y:S01]  /*8050*/  IMAD R3, R0, 0x8, R3 ;  /* 0x0000000800037824 */ /* 0x000fe200078e0203 */
[----:B------:R-:W-:-:S07]  /*8060*/  SHF.L.U32 R0, R2, 0x1f, RZ ;  /* 0x0000001f02007819 */ /* 0x000fce00000006ff */
.L_x_186:
[----:B--2---:R2:W3:Y:S02]  /*8070*/  SYNCS.PHASECHK.TRANS64.TRYWAIT P0, [R3+URZ], R0 ;  /* 0x00000000030075a7 */ /* 0x0044e4000800017f */
[----:B---3--:R-:W-:Y:S05]  /*8080*/  @!P0 NANOSLEEP.SYNCS 0x989680 ;  /* 0x009896800000895d */ /* 0x008fea0003900000 */
[----:B------:R-:W3:Y:S02]  /*8090*/  @!P0 SYNCS.PHASECHK.TRANS64 P0, [R3+URZ], R0 ;  /* 0x00000000030085a7 */ /* 0x000ee4000800007f */
[----:B---3--:R-:W-:Y:S05]  /*80a0*/  @!P0 BRA `(.L_x_186) ;  /* 0xfffffffc00f08947 */ /* 0x008fea000383ffff */
.L_x_181:
[----:B------:R-:W-:Y:S05]  /*80b0*/  BSYNC B0 ;  /* 0x0000000000007941 */ /* 0x000fea0003800000 */
.L_x_180:
[----:B------:R-:W-:Y:S05]  /*80c0*/  EXIT ;  /* 0x000000000000794d */ /* 0x000fea0003800000 */
.L_x_18:
[----:B0-----:R0:W1:Y:S02]  /*80d0*/  SYNCS.PHASECHK.TRANS64.TRYWAIT P0, [R97+URZ+-0x8], R0 ;  /* 0xfffff800610075a7 */ /* 0x001064000800017f */
[----:B-1----:R-:W-:Y:S05]  /*80e0*/  @!P0 NANOSLEEP.SYNCS 0x989680 ;  /* 0x009896800000895d */ /* 0x002fea0003900000 */
[----:B------:R-:W1:Y:S02]  /*80f0*/  @!P0 SYNCS.PHASECHK.TRANS64 P0, [R97+URZ+-0x8], R0 ;  /* 0xfffff800610085a7 */ /* 0x000e64000800007f */
[----:B-1----:R-:W-:Y:S05]  /*8100*/  @!P0 BRA `(.L_x_18) ;  /* 0xfffffffc00f08947 */ /* 0x002fea000383ffff */
[----:B------:R-:W-:Y:S05]  /*8110*/  BRA `(.L_x_187) ;  /* 0xffffff9400dc7947 */ /* 0x000fea000383ffff */
.L_x_23:
[----:B-1----:R1:W2:Y:S02]  /*8120*/  SYNCS.PHASECHK.TRANS64.TRYWAIT P1, [R3+URZ], R0 ;  /* 0x00000000030075a7 */ /* 0x0022a4000802017f */
[----:B--2---:R-:W-:Y:S05]  /*8130*/  @!P1 NANOSLEEP.SYNCS 0x989680 ;  /* 0x009896800000995d */ /* 0x004fea0003900000 */
[----:B------:R-:W2:Y:S02]  /*8140*/  @!P1 SYNCS.PHASECHK.TRANS64 P1, [R3+URZ], R0 ;  /* 0x00000000030095a7 */ /* 0x000ea4000802007f */
[----:B--2---:R-:W-:Y:S05]  /*8150*/  @!P1 BRA `(.L_x_23) ;  /* 0xfffffffc00f09947 */ /* 0x004fea000383ffff */
[----:B------:R-:W-:Y:S05]  /*8160*/  BRA `(.L_x_22) ;  /* 0xffffff9800547947 */ /* 0x000fea000383ffff */
.L_x_28:
[----:B-1----:R-:W-:-:S04]  /*8170*/  IMAD.U32 R5, RZ, RZ, UR4 ;  /* 0x00000004ff057e24 */ /* 0x002fc8000f8e00ff */
[----:B------:R1:W2:Y:S03]  /*8180*/  SYNCS.PHASECHK.TRANS64.TRYWAIT P1, [R5+URZ], R4 ;  /* 0x00000004050075a7 */ /* 0x0002a6000802017f */
[----:B--2---:R-:W-:Y:S05]  /*8190*/  @!P1 NANOSLEEP.SYNCS 0x989680 ;  /* 0x009896800000995d */ /* 0x004fea0003900000 */
[----:B------:R-:W2:Y:S02]  /*81a0*/  @!P1 SYNCS.PHASECHK.TRANS64 P1, [R5+URZ], R4 ;  /* 0x00000004050095a7 */ /* 0x000ea4000802007f */
[----:B--2---:R-:W-:Y:S05]  /*81b0*/  @!P1 BRA `(.L_x_28) ;  /* 0xfffffffc00ec9947 */ /* 0x004fea000383ffff */
[----:B------:R-:W-:Y:S05]  /*81c0*/  BRA `(.L_x_27) ;  /* 0xffffff9c00947947 */ /* 0x000fea000383ffff */
.L_x_34:
[----:B0-----:R0:W1:Y:S02]  /*81d0*/  SYNCS.PHASECHK.TRANS64.TRYWAIT P0, [R97+URZ+0x8], R0 ;  /* 0x00000800610075a7 */ /* 0x001064000800017f */
[----:B-1----:R-:W-:Y:S05]  /*81e0*/  @!P0 NANOSLEEP.SYNCS 0x989680 ;  /* 0x009896800000895d */ /* 0x002fea0003900000 */
[----:B------:R-:W1:Y:S02]  /*81f0*/  @!P0 SYNCS.PHASECHK.TRANS64 P0, [R97+URZ+0x8], R0 ;  /* 0x00000800610085a7 */ /* 0x000e64000800007f */
[----:B-1----:R-:W-:Y:S05]  /*8200*/  @!P0 BRA `(.L_x_34) ;  /* 0xfffffffc00f08947 */ /* 0x002fea000383ffff */
[----:B------:R-:W-:Y:S05]  /*8210*/  BRA `(.L_x_188) ;  /* 0xffffffa400207947 */ /* 0x000fea000383ffff */
.L_x_167:
[----:B------:R-:W-:Y:S01]  /*8220*/  BSSY B1, `(.L_x_189) ;  /* 0x0000006000017945 */ /* 0x000fe20003800000 */
[----:B------:R-:W-:-:S07]  /*8230*/  IMAD.MOV.U32 R15, RZ, RZ, -0x1 ;  /* 0xffffffffff0f7424 */ /* 0x000fce00078e00ff */
[----:B-----5:R-:W-:Y:S05]  /*8240*/  WARPSYNC.COLLECTIVE R15, `(.L_x_190) ;  /* 0x000000000f0c7348 */ /* 0x020fea0003c00000 */
[----:B------:R-:W-:Y:S02]  /*8250*/  ELECT P6, UR62, PT ;  /* 0x00000000003e782f */ /* 0x000fe400038c0000 */
[----:B------:R-:W-:Y:S01]  /*8260*/  MOV R14, UR62 ;  /* 0x0000003e000e7c02 */ /* 0x000fe20008000f00 */
[----:B-----5:R-:W-:Y:S10]  /*8270*/  ENDCOLLECTIVE ;  /* 0x000000000000791b */ /* 0x020ff40003800000 */
.L_x_190:
[----:B------:R-:W-:Y:S05]  /*8280*/  BSYNC B1 ;  /* 0x0000000000017941 */ /* 0x000fea0003800000 */
.L_x_189:
[----:B------:R-:W-:Y:S05]  /*8290*/  BRA `(.L_x_191) ;  /* 0xffffffec00c07947 */ /* 0x000fea000383ffff */
.L_x_170:
[----:B-1----:R1:W2:Y:S02]  /*82a0*/  SYNCS.PHASECHK.TRANS64.TRYWAIT P1, [R7+URZ+0x20], R4 ;  /* 0x00002004070075a7 */ /* 0x0022a4000802017f */
[----:B--2---:R-:W-:Y:S05]  /*82b0*/  @!P1 NANOSLEEP.SYNCS 0x989680 ;  /* 0x009896800000995d */ /* 0x004fea0003900000 */
[----:B------:R-:W2:Y:S02]  /*82c0*/  @!P1 SYNCS.PHASECHK.TRANS64 P1, [R7+URZ+0x20], R4 ;  /* 0x00002004070095a7 */ /* 0x000ea4000802007f */
[----:B--2---:R-:W-:Y:S05]  /*82d0*/  @!P1 BRA `(.L_x_170) ;  /* 0xfffffffc00f09947 */ /* 0x004fea000383ffff */
[----:B------:R-:W-:Y:S05]  /*82e0*/  BRA `(.L_x_192) ;  /* 0xffffffec00f87947 */ /* 0x000fea000383ffff */
.L_x_179:
[----:B------:R-:W-:Y:S01]  /*82f0*/  BSSY B0, `(.L_x_193) ;  /* 0x0000006000007945 */ /* 0x000fe20003800000 */
[----:B------:R-:W-:-:S07]  /*8300*/  IMAD.MOV.U32 R15, RZ, RZ, -0x1 ;  /* 0xffffffffff0f7424 */ /* 0x000fce00078e00ff */
[----:B-----5:R-:W-:Y:S05]  /*8310*/  WARPSYNC.COLLECTIVE R15, `(.L_x_194) ;  /* 0x000000000f0c7348 */ /* 0x020fea0003c00000 */
[----:B------:R-:W-:Y:S02]  /*8320*/  ELECT P6, UR62, PT ;  /* 0x00000000003e782f */ /* 0x000fe400038c0000 */
[----:B------:R-:W-:Y:S01]  /*8330*/  MOV R14, UR62 ;  /* 0x0000003e000e7c02 */ /* 0x000fe20008000f00 */
[----:B-----5:R-:W-:Y:S10]  /*8340*/  ENDCOLLECTIVE ;  /* 0x000000000000791b */ /* 0x020ff40003800000 */
.L_x_194:
[----:B------:R-:W-:Y:S05]  /*8350*/  BSYNC B0 ;  /* 0x0000000000007941 */ /* 0x000fea0003800000 */
.L_x_193:
[----:B------:R-:W-:Y:S05]  /*8360*/  BRA `(.L_x_195) ;  /* 0xfffffff800a07947 */ /* 0x000fea000383ffff */
.L_x_183:
[----:B0-----:R0:W1:Y:S02]  /*8370*/  SYNCS.PHASECHK.TRANS64.TRYWAIT P0, [R5+URZ], R2 ;  /* 0x00000002050075a7 */ /* 0x001064000800017f */
[----:B-1----:R-:W-:Y:S05]  /*8380*/  @!P0 NANOSLEEP.SYNCS 0x989680 ;  /* 0x009896800000895d */ /* 0x002fea0003900000 */
[----:B------:R-:W1:Y:S02]  /*8390*/  @!P0 SYNCS.PHASECHK.TRANS64 P0, [R5+URZ], R2 ;  /* 0x00000002050085a7 */ /* 0x000e64000800007f */
[----:B-1----:R-:W-:Y:S05]  /*83a0*/  @!P0 BRA `(.L_x_183) ;  /* 0xfffffffc00f08947 */ /* 0x002fea000383ffff */
[----:B------:R-:W-:Y:S05]  /*83b0*/  BRA `(.L_x_196) ;  /* 0xfffffff800e47947 */ /* 0x000fea000383ffff */
.L_x_184:
[----:B0-----:R0:W1:Y:S02]  /*83c0*/  SYNCS.PHASECHK.TRANS64.TRYWAIT P0, [R7+URZ], R4 ;  /* 0x00000004070075a7 */ /* 0x001064000800017f */
[----:B-1----:R-:W-:Y:S05]  /*83d0*/  @!P0 NANOSLEEP.SYNCS 0x989680 ;  /* 0x009896800000895d */ /* 0x002fea0003900000 */
[----:B------:R-:W1:Y:S02]  /*83e0*/  @!P0 SYNCS.PHASECHK.TRANS64 P0, [R7+URZ], R4 ;  /* 0x00000004070085a7 */ /* 0x000e64000800007f */
[----:B-1----:R-:W-:Y:S05]  /*83f0*/  @!P0 BRA `(.L_x_184) ;  /* 0xfffffffc00f08947 */ /* 0x002fea000383ffff */
[----:B------:R-:W-:Y:S05]  /*8400*/  BRA `(.L_x_197) ;  /* 0xfffffff800f47947 */ /* 0x000fea000383ffff */
.L_x_185:
[----:B-1----:R1:W2:Y:S02]  /*8410*/  SYNCS.PHASECHK.TRANS64.TRYWAIT P0, [R6+URZ], R5 ;  /* 0x00000005060075a7 */ /* 0x0022a4000800017f */
[----:B--2---:R-:W-:Y:S05]  /*8420*/  @!P0 NANOSLEEP.SYNCS 0x989680 ;  /* 0x009896800000895d */ /* 0x004fea0003900000 */
[----:B------:R-:W2:Y:S02]  /*8430*/  @!P0 SYNCS.PHASECHK.TRANS64 P0, [R6+URZ], R5 ;  /* 0x00000005060085a7 */ /* 0x000ea4000800007f */
[----:B--2---:R-:W-:Y:S05]  /*8440*/  @!P0 BRA `(.L_x_185) ;  /* 0xfffffffc00f08947 */ /* 0x004fea000383ffff */
[----:B------:R-:W-:Y:S05]  /*8450*/  BRA `(.L_x_198) ;  /* 0xfffffff800fc7947 */ /* 0x000fea000383ffff */
.L_x_199:
[----:B------:R-:W-:-:S00]  /*8460*/  BRA `(.L_x_199) ;  /* 0xfffffffc00fc7947 */ /* 0x000fc0000383ffff */
[----:B------:R-:W-:-:S00]  /*8470*/  NOP ;  /* 0x0000000000007918 */ /* 0x000fc00000000000 */
        /* <DEDUP_REMOVED lines=8> */
.L_x_200:


//--------------------- .nv.global.init           --------------------------
	.section	.nv.global.init,"aw",@progbits
.nv.global.init:
	.type		$str$22,@object
	.size		$str$22,($str$23 - $str$22)
$str$22:
        /*0000*/ 	.byte	0x6b, 0x5f, 0x74, 0x69, 0x6c, 0x65, 0x5f, 0x63, 0x6f, 0x75, 0x6e, 0x74, 0x20, 0x3e, 0x3d, 0x20
        /*0010*/ 	.byte	0x31, 0x00
	.type		$str$23,@object
	.size		$str$23,(__unnamed_1 - $str$23)
$str$23:
        /*0012*/ 	.byte	0x2f, 0x74, 0x6d, 0x70, 0x2f, 0x63, 0x75, 0x74, 0x6c, 0x61, 0x73, 0x73, 0x5f, 0x73, 0x77, 0x65
        /*0022*/ 	.byte	0x65, 0x70, 0x5f, 0x73, 0x72, 0x63, 0x2f, 0x69, 0x6e, 0x63, 0x6c, 0x75, 0x64, 0x65, 0x2f, 0x63
        /*0032*/ 	.byte	0x75, 0x74, 0x6c, 0x61, 0x73, 0x73, 0x2f, 0x67, 0x65, 0x6d, 0x6d, 0x2f, 0x63, 0x6f, 0x6c, 0x6c
        /*0042*/ 	.byte	0x65, 0x63, 0x74, 0x69, 0x76, 0x65, 0x2f, 0x73, 0x6d, 0x39, 0x30, 0x5f, 0x6d, 0x6d, 0x61, 0x5f
        /*0052*/ 	.byte	0x74, 0x6d, 0x61, 0x5f, 0x67, 0x6d, 0x6d, 0x61, 0x5f, 0x73, 0x73, 0x5f, 0x77, 0x61, 0x72, 0x70
        /*0062*/ 	.byte	0x73, 0x70, 0x65, 0x63, 0x69, 0x61, 0x6c, 0x69, 0x7a, 0x65, 0x64, 0x2e, 0x68, 0x70, 0x70, 0x00
	.type		__unnamed_1,@object
	.size		__unnamed_1,(.L_0 - __unnamed_1)
__unnamed_1:
        /*0072*/ 	.byte	0x76, 0x6f, 0x69, 0x64, 0x20, 0x63, 0x75, 0x74, 0x6c, 0x61, 0x73, 0x73, 0x3a, 0x3a, 0x67, 0x65
        /* <DEDUP_REMOVED lines=181> */
        /*0bd2*/ 	.byte	0x74, 0x69, 0x74, 0x79, 0x5d, 0x00
.L_0:


//--------------------- .nv.shared._ZN7cutlass13device_kernelINS_4gemm6kernel13GemmUniversalIN4cute5tupleIJiiiiEEENS1_10collective13CollectiveMmaINS1_34MainloopSm90TmaGmmaWarpSpecializedILi4ENS5_IJNS4_1CILi2EEESB_NSA_ILi1EEEEEENS1_32KernelTmaWarpSpecializedPingpongEEENS5_IJNSA_ILi64EEENSA_ILi128EEESH_EEENS_10bfloat16_tENS5_IJlSC_lEEESJ_SK_NS4_8TiledMMAINS4_8MMA_AtomIJNS4_4SM904GMMA28MMA_64x128x16_F32BF16BF16_SSILNSO_5MajorE0ELSQ_0ELNSO_7ScaleInE1ELSR_1EEEEEENS4_6LayoutINS5_IJSC_SC_SC_EEENS5_IJNSA_ILi0EEESW_SW_EEEEENS5_IJNS4_10UnderscoreESZ_SZ_EEEEENS4_23SM90_TMA_LOAD_MULTICASTENS4_14ComposedLayoutINS4_7SwizzleILi3ELi4ELi3EEENS4_18smem_ptr_flag_bitsILi16EEENSU_INS5_IJNSA_ILi8EEESG_EEENS5_IJSG_SC_EEEEEEEvNS4_8identityES12_S1C_vS1D_EENS_8epilogue10collective6detail29Sm90TmaWarpSpecializedAdapterINS1G_15DefaultEpilogueISJ_SK_SK_NS1F_6thread17LinearCombinationISJ_Li1EffLNS1K_9ScaleType4KindE0ELNS_15FloatRoundStyleE2ESJ_EENS1_15EpilogueDefaultEEEEEvvEEEEvNT_6ParamsE --------------------------
	.section	.nv.shared._ZN7cutlass13device_kernelINS_4gemm6kernel13GemmUniversalIN4cute5tupleIJiiiiEEENS1_10collective13CollectiveMmaINS1_34MainloopSm90TmaGmmaWarpSpecializedILi4ENS5_IJNS4_1CILi2EEESB_NSA_ILi1EEEEEENS1_32KernelTmaWarpSpecializedPingpongEEENS5_IJNSA_ILi64EEENSA_ILi128EEESH_EEENS_10bfloat16_tENS5_IJlSC_lEEESJ_SK_NS4_8TiledMMAINS4_8MMA_AtomIJNS4_4SM904GMMA28MMA_64x128x16_F32BF16BF16_SSILNSO_5MajorE0ELSQ_0ELNSO_7ScaleInE1ELSR_1EEEEEENS4_6LayoutINS5_IJSC_SC_SC_EEENS5_IJNSA_ILi0EEESW_SW_EEEEENS5_IJNS4_10UnderscoreESZ_SZ_EEEEENS4_23SM90_TMA_LOAD_MULTICASTENS4_14ComposedLayoutINS4_7SwizzleILi3ELi4ELi3EEENS4_18smem_ptr_flag_bitsILi16EEENSU_INS5_IJNSA_ILi8EEESG_EEENS5_IJSG_SC_EEEEEEEvNS4_8identityES12_S1C_vS1D_EENS_8epilogue10collective6detail29Sm90TmaWarpSpecializedAdapterINS1G_15DefaultEpilogueISJ_SK_SK_NS1F_6thread17LinearCombinationISJ_Li1EffLNS1K_9ScaleType4KindE0ELNS_15FloatRoundStyleE2ESJ_EENS1_15EpilogueDefaultEEEEEvvEEEEvNT_6ParamsE,"aw",@nobits
	.sectionflags	@""
	.align	16
	.zero		1024


//--------------------- .nv.shared.reserved.0     --------------------------
	.section	.nv.shared.reserved.0,"aw",@nobits
	.weak		__nv_reservedSMEM_offset_0_alias
	.size		__nv_reservedSMEM_offset_0_alias, 0, 0
	.other		__nv_reservedSMEM_offset_0_alias,@"STO_CUDA_RESERVED_SHARED STV_DEFAULT"
__nv_reservedSMEM_offset_0_alias:
	.zero		0


//--------------------- .nv.global                --------------------------
	.section	.nv.global,"aw",@nobits
.nv.global:
	.type		_ZN39_INTERNAL_43aec986_4_k_cu_62020180_34124cute1_E,@object
	.size		_ZN39_INTERNAL_43aec986_4_k_cu_62020180_34124cute1_E,(_ZN39_INTERNAL_43aec986_4_k_cu_62020180_34124cuda3std3__45__cpo6cbeginE - _ZN39_INTERNAL_43aec986_4_k_cu_62020180_34124cute1_E)
_ZN39_INTERNAL_43aec986_4_k_cu_62020180_34124cute1_E:
	.zero		1
	.type		_ZN39_INTERNAL_43aec986_4_k_cu_62020180_34124cuda3std3__45__cpo6cbeginE,@object
	.size		_ZN39_INTERNAL_43aec986_4_k_cu_62020180_34124cuda3std3__45__cpo6cbeginE,(_ZN39_INTERNAL_43aec986_4_k_cu_62020180_34124cuda3std3__48in_placeE - _ZN39_INTERNAL_43aec986_4_k_cu_62020180_34124cuda3std3__45__cpo6cbeginE)
_ZN39_INTERNAL_43aec986_4_k_cu_62020180_34124cuda3std3__45__cpo6cbeginE:
	.zero		1
	.type		_ZN39_INTERNAL_43aec986_4_k_cu_62020180_34124cuda3std3__48in_placeE,@object
	.size		_ZN39_INTERNAL_43aec986_4_k_cu_62020180_34124cuda3std3__48in_placeE,(_ZN39_INTERNAL_43aec986_4_k_cu_62020180_34124cuda3std6ranges3__45__cpo9iter_moveE - _ZN39_INTERNAL_43aec986_4_k_cu_62020180_34124cuda3std3__48in_placeE)
_ZN39_INTERNAL_43aec986_4_k_cu_62020180_34124cuda3std3__48in_placeE:
	.zero		1
	.type		_ZN39_INTERNAL_43aec986_4_k_cu_62020180_34124cuda3std6ranges3__45__cpo9iter_moveE,@object
	.size		_ZN39_INTERNAL_43aec986_4_k_cu_62020180_34124cuda3std6ranges3__45__cpo9iter_moveE,(_ZN39_INTERNAL_43aec986_4_k_cu_62020180_34124cuda3std3__45__cpo5beginE - _ZN39_INTERNAL_43aec986_4_k_cu_62020180_34124cuda3std6ranges3__45__cpo9iter_moveE)
_ZN39_INTERNAL_43aec986_4_k_cu_62020180_34124cuda3std6ranges3__45__cpo9iter_moveE:
	.zero		1
	.type		_ZN39_INTERNAL_43aec986_4_k_cu_62020180_34124cuda3std3__45__cpo5beginE,@object
	.size		_ZN39_INTERNAL_43aec986_4_k_cu_62020180_34124cuda3std3__45__cpo5beginE,(_ZN39_INTERNAL_43aec986_4_k_cu_62020180_34124cuda3std3__441_GLOBAL__N__43aec986_4_k_cu_62020180_34126ignoreE - _ZN39_INTERNAL_43aec986_4_k_cu_62020180_34124cuda3std3__45__cpo5beginE)
_ZN39_INTERNAL_43aec986_4_k_cu_62020180_34124cuda3std3__45__cpo5beginE:
	.zero		1
	.type		_ZN39_INTERNAL_43aec986_4_k_cu_62020180_34124cuda3std3__441_GLOBAL__N__43aec986_4_k_cu_62020180_34126ignoreE,@object
	.size		_ZN39_INTERNAL_43aec986_4_k_cu_62020180_34124cuda3std3__441_GLOBAL__N__43aec986_4_k_cu_62020180_34126ignoreE,(_ZN39_INTERNAL_43aec986_4_k_cu_62020180_34124cute7productE - _ZN39_INTERNAL_43aec986_4_k_cu_62020180_34124cuda3std3__441_GLOBAL__N__43aec986_4_k_cu_62020180_34126ignoreE)
_ZN39_INTERNAL_43aec986_4_k_cu_62020180_34124cuda3std3__441_GLOBAL__N__43aec986_4_k_cu_62020180_34126ignoreE:
	.zero		1
	.type		_ZN39_INTERNAL_43aec986_4_k_cu_62020180_34124cute7productE,@object
	.size		_ZN39_INTERNAL_43aec986_4_k_cu_62020180_34124cute7productE,(_ZN39_INTERNAL_43aec986_4_k_cu_62020180_34124cuda3std3__45__cpo3endE - _ZN39_INTERNAL_43aec986_4_k_cu_62020180_34124cute7productE)
_ZN39_INTERNAL_43aec986_4_k_cu_62020180_34124cute7productE:
	.zero		1
	.type		_ZN39_INTERNAL_43aec986_4_k_cu_62020180_34124cuda3std3__45__cpo3endE,@object
	.size		_ZN39_INTERNAL_43aec986_4_k_cu_62020180_34124cuda3std3__45__cpo3endE,(_ZN39_INTERNAL_43aec986_4_k_cu_62020180_34124cuda3std3__419piecewise_constructE - _ZN39_INTERNAL_43aec986_4_k_cu_62020180_34124cuda3std3__45__cpo3endE)
_ZN39_INTERNAL_43aec986_4_k_cu_62020180_34124cuda3std3__45__cpo3endE:
	.zero		1
	.type		_ZN39_INTERNAL_43aec986_4_k_cu_62020180_34124cuda3std3__419piecewise_constructE,@object
	.size		_ZN39_INTERNAL_43aec986_4_k_cu_62020180_34124cuda3std3__419piecewise_constructE,(_ZN39_INTERNAL_43aec986_4_k_cu_62020180_34124cuda3std3__45__cpo4cendE - _ZN39_INTERNAL_43aec986_4_k_cu_62020180_34124cuda3std3__419piecewise_constructE)
_ZN39_INTERNAL_43aec986_4_k_cu_62020180_34124cuda3std3__419piecewise_constructE:
	.zero		1
	.type		_ZN39_INTERNAL_43aec986_4_k_cu_62020180_34124cuda3std3__45__cpo4cendE,@object
	.size		_ZN39_INTERNAL_43aec986_4_k_cu_62020180_34124cuda3std3__45__cpo4cendE,(_ZN39_INTERNAL_43aec986_4_k_cu_62020180_34124cuda3std6ranges3__45__cpo4swapE - _ZN39_INTERNAL_43aec986_4_k_cu_62020180_34124cuda3std3__45__cpo4cendE)
_ZN39_INTERNAL_43aec986_4_k_cu_62020180_34124cuda3std3__45__cpo4cendE:
	.zero		1
	.type		_ZN39_INTERNAL_43aec986_4_k_cu_62020180_34124cuda3std6ranges3__45__cpo4swapE,@object
	.size		_ZN39_INTERNAL_43aec986_4_k_cu_62020180_34124cuda3std6ranges3__45__cpo4swapE,(.L_8 - _ZN39_INTERNAL_43aec986_4_k_cu_62020180_34124cuda3std6ranges3__45__cpo4swapE)
_ZN39_INTERNAL_43aec986_4_k_cu_62020180_34124cuda3std6ranges3__45__cpo4swapE:
	.zero		1
.L_8:


//--------------------- .nv.constant0._ZN7cutlass13device_kernelINS_4gemm6kernel13GemmUniversalIN4cute5tupleIJiiiiEEENS1_10collective13CollectiveMmaINS1_34MainloopSm90TmaGmmaWarpSpecializedILi4ENS5_IJNS4_1CILi2EEESB_NSA_ILi1EEEEEENS1_32KernelTmaWarpSpecializedPingpongEEENS5_IJNSA_ILi64EEENSA_ILi128EEESH_EEENS_10bfloat16_tENS5_IJlSC_lEEESJ_SK_NS4_8TiledMMAINS4_8MMA_AtomIJNS4_4SM904GMMA28MMA_64x128x16_F32BF16BF16_SSILNSO_5MajorE0ELSQ_0ELNSO_7ScaleInE1ELSR_1EEEEEENS4_6LayoutINS5_IJSC_SC_SC_EEENS5_IJNSA_ILi0EEESW_SW_EEEEENS5_IJNS4_10UnderscoreESZ_SZ_EEEEENS4_23SM90_TMA_LOAD_MULTICASTENS4_14ComposedLayoutINS4_7SwizzleILi3ELi4ELi3EEENS4_18smem_ptr_flag_bitsILi16EEENSU_INS5_IJNSA_ILi8EEESG_EEENS5_IJSG_SC_EEEEEEEvNS4_8identityES12_S1C_vS1D_EENS_8epilogue10collective6detail29Sm90TmaWarpSpecializedAdapterINS1G_15DefaultEpilogueISJ_SK_SK_NS1F_6thread17LinearCombinationISJ_Li1EffLNS1K_9ScaleType4KindE0ELNS_15FloatRoundStyleE2ESJ_EENS1_15EpilogueDefaultEEEEEvvEEEEvNT_6ParamsE --------------------------
	.section	.nv.constant0._ZN7cutlass13device_kernelINS_4gemm6kernel13GemmUniversalIN4cute5tupleIJiiiiEEENS1_10collective13CollectiveMmaINS1_34MainloopSm90TmaGmmaWarpSpecializedILi4ENS5_IJNS4_1CILi2EEESB_NSA_ILi1EEEEEENS1_32KernelTmaWarpSpecializedPingpongEEENS5_IJNSA_ILi64EEENSA_ILi128EEESH_EEENS_10bfloat16_tENS5_IJlSC_lEEESJ_SK_NS4_8TiledMMAINS4_8MMA_AtomIJNS4_4SM904GMMA28MMA_64x128x16_F32BF16BF16_SSILNSO_5MajorE0ELSQ_0ELNSO_7ScaleInE1ELSR_1EEEEEENS4_6LayoutINS5_IJSC_SC_SC_EEENS5_IJNSA_ILi0EEESW_SW_EEEEENS5_IJNS4_10UnderscoreESZ_SZ_EEEEENS4_23SM90_TMA_LOAD_MULTICASTENS4_14ComposedLayoutINS4_7SwizzleILi3ELi4ELi3EEENS4_18smem_ptr_flag_bitsILi16EEENSU_INS5_IJNSA_ILi8EEESG_EEENS5_IJSG_SC_EEEEEEEvNS4_8identityES12_S1C_vS1D_EENS_8epilogue10collective6detail29Sm90TmaWarpSpecializedAdapterINS1G_15DefaultEpilogueISJ_SK_SK_NS1F_6thread17LinearCombinationISJ_Li1EffLNS1K_9ScaleType4KindE0ELNS_15FloatRoundStyleE2ESJ_EENS1_15EpilogueDefaultEEEEEvvEEEEvNT_6ParamsE,"a",@progbits
	.sectionflags	@""
	.align	4
.nv.constant0._ZN7cutlass13device_kernelINS_4gemm6kernel13GemmUniversalIN4cute5tupleIJiiiiEEENS1_10collective13CollectiveMmaINS1_34MainloopSm90TmaGmmaWarpSpecializedILi4ENS5_IJNS4_1CILi2EEESB_NSA_ILi1EEEEEENS1_32KernelTmaWarpSpecializedPingpongEEENS5_IJNSA_ILi64EEENSA_ILi128EEESH_EEENS_10bfloat16_tENS5_IJlSC_lEEESJ_SK_NS4_8TiledMMAINS4_8MMA_AtomIJNS4_4SM904GMMA28MMA_64x128x16_F32BF16BF16_SSILNSO_5MajorE0ELSQ_0ELNSO_7ScaleInE1ELSR_1EEEEEENS4_6LayoutINS5_IJSC_SC_SC_EEENS5_IJNSA_ILi0EEESW_SW_EEEEENS5_IJNS4_10UnderscoreESZ_SZ_EEEEENS4_23SM90_TMA_LOAD_MULTICASTENS4_14ComposedLayoutINS4_7SwizzleILi3ELi4ELi3EEENS4_18smem_ptr_flag_bitsILi16EEENSU_INS5_IJNSA_ILi8EEESG_EEENS5_IJSG_SC_EEEEEEEvNS4_8identityES12_S1C_vS1D_EENS_8epilogue10collective6detail29Sm90TmaWarpSpecializedAdapterINS1G_15DefaultEpilogueISJ_SK_SK_NS1F_6thread17LinearCombinationISJ_Li1EffLNS1K_9ScaleType4KindE0ELNS_15FloatRoundStyleE2ESJ_EENS1_15EpilogueDefaultEEEEEvvEEEEvNT_6ParamsE:
	.zero		1664


//--------------------- SYMBOLS --------------------------

	.type		.nv.reservedSmem.offset0,@object
	.size		.nv.reservedSmem.offset0,0x4
	.type		__assertfail,@function
